	.target	sm_90a

	.elftype	@"ET_EXEC"


//--------------------- .note.nv.tkinfo           --------------------------
	.section	.note.nv.tkinfo,"",@"SHT_NOTE"
	.sectionflags	@"SHF_NOTE_NV_TKINFO"
	.tkinfo
        /*0018*/ 	.word	0x00000002
        /*0030*/ 	.string	""
        /*0030*/ 	.string	"ptxas"
        /*0030*/ 	.string	"Cuda compilation tools, release 13.0, V13.0.88"
        /*0030*/ 	.string	"Build cuda_13.0.r13.0/compiler.36424714_0"
        /*0030*/ 	.string	"-arch sm_90a -m 64 "



//--------------------- .note.nv.cuinfo           --------------------------
	.section	.note.nv.cuinfo,"",@"SHT_NOTE"
	.sectionflags	@"SHF_NOTE_NV_CUINFO"
        /*0018*/ 	.short	0x0002
        /*001a*/ 	.short	0x005a
        /*001c*/ 	.short	0x0082
	.zero		2


//--------------------- .nv.info                  --------------------------
	.section	.nv.info,"",@"SHT_CUDA_INFO"
	.align	4


	//----- nvinfo : EIATTR_REGCOUNT
	.align		4
        /*0000*/ 	.byte	0x04, 0x2f
        /*0002*/ 	.short	(.L_15 - .L_14)
	.align		4
.L_14:
        /*0004*/ 	.word	index@(_ZN7cutlass13device_kernelINS_4gemm6kernel13GemmUniversalIN4cute5tupleIJiiiiEEENS1_10collective13CollectiveMmaINS1_34MainloopSm90TmaGmmaWarpSpecializedILi3ENS5_IJNS4_1CILi1EEESB_SB_EEENS1_35KernelTmaWarpSpecializedCooperativeEEENS5_IJNSA_ILi192EEENSA_ILi48EEENSA_ILi128EEEEEENS_10bfloat16_tENS5_IJlSB_lEEESJ_SK_NS4_8TiledMMAINS4_8MMA_AtomIJNS4_4SM904GMMA27MMA_64x16x16_F32BF16BF16_SSILNSO_5MajorE0ELSQ_0ELNSO_7ScaleInE1ELSR_1EEEEEENS4_6LayoutINS5_IJNSA_ILi2EEESB_SB_EEENS5_IJSB_NSA_ILi0EEESX_EEEEENS5_IJNS4_10UnderscoreES10_S10_EEEEENS4_13SM90_TMA_LOADENS4_14ComposedLayoutINS4_7SwizzleILi3ELi4ELi3EEENS4_18smem_ptr_flag_bitsILi16EEENSU_INS5_IJNSA_ILi8EEENSA_ILi64EEEEEENS5_IJS1A_SB_EEEEEEEvNS4_8identityES13_S1E_vS1F_EENS_8epilogue10collective6detail29Sm90TmaWarpSpecializedAdapterINS1I_15DefaultEpilogueISJ_SK_SK_NS1H_6thread17LinearCombinationISJ_Li1EffLNS1M_9ScaleType4KindE0ELNS_15FloatRoundStyleE2ESJ_EENS1_15EpilogueDefaultEEEEEvvEEEEvNT_6ParamsE)
        /*0008*/ 	.word	0x000000a8


	//----- nvinfo : EIATTR_FRAME_SIZE
	.align		4
.L_15:
        /*000c*/ 	.byte	0x04, 0x11
        /*000e*/ 	.short	(.L_17 - .L_16)
	.align		4
.L_16:
        /*0010*/ 	.word	index@(_ZN7cutlass13device_kernelINS_4gemm6kernel13GemmUniversalIN4cute5tupleIJiiiiEEENS1_10collective13CollectiveMmaINS1_34MainloopSm90TmaGmmaWarpSpecializedILi3ENS5_IJNS4_1CILi1EEESB_SB_EEENS1_35KernelTmaWarpSpecializedCooperativeEEENS5_IJNSA_ILi192EEENSA_ILi48EEENSA_ILi128EEEEEENS_10bfloat16_tENS5_IJlSB_lEEESJ_SK_NS4_8TiledMMAINS4_8MMA_AtomIJNS4_4SM904GMMA27MMA_64x16x16_F32BF16BF16_SSILNSO_5MajorE0ELSQ_0ELNSO_7ScaleInE1ELSR_1EEEEEENS4_6LayoutINS5_IJNSA_ILi2EEESB_SB_EEENS5_IJSB_NSA_ILi0EEESX_EEEEENS5_IJNS4_10UnderscoreES10_S10_EEEEENS4_13SM90_TMA_LOADENS4_14ComposedLayoutINS4_7SwizzleILi3ELi4ELi3EEENS4_18smem_ptr_flag_bitsILi16EEENSU_INS5_IJNSA_ILi8EEENSA_ILi64EEEEEENS5_IJS1A_SB_EEEEEEEvNS4_8identityES13_S1E_vS1F_EENS_8epilogue10collective6detail29Sm90TmaWarpSpecializedAdapterINS1I_15DefaultEpilogueISJ_SK_SK_NS1H_6thread17LinearCombinationISJ_Li1EffLNS1M_9ScaleType4KindE0ELNS_15FloatRoundStyleE2ESJ_EENS1_15EpilogueDefaultEEEEEvvEEEEvNT_6ParamsE)
        /*0014*/ 	.word	0x00000000


	//----- nvinfo : EIATTR_MIN_STACK_SIZE
	.align		4
.L_17:
        /*0018*/ 	.byte	0x04, 0x12
        /*001a*/ 	.short	(.L_19 - .L_18)
	.align		4
.L_18:
        /*001c*/ 	.word	index@(_ZN7cutlass13device_kernelINS_4gemm6kernel13GemmUniversalIN4cute5tupleIJiiiiEEENS1_10collective13CollectiveMmaINS1_34MainloopSm90TmaGmmaWarpSpecializedILi3ENS5_IJNS4_1CILi1EEESB_SB_EEENS1_35KernelTmaWarpSpecializedCooperativeEEENS5_IJNSA_ILi192EEENSA_ILi48EEENSA_ILi128EEEEEENS_10bfloat16_tENS5_IJlSB_lEEESJ_SK_NS4_8TiledMMAINS4_8MMA_AtomIJNS4_4SM904GMMA27MMA_64x16x16_F32BF16BF16_SSILNSO_5MajorE0ELSQ_0ELNSO_7ScaleInE1ELSR_1EEEEEENS4_6LayoutINS5_IJNSA_ILi2EEESB_SB_EEENS5_IJSB_NSA_ILi0EEESX_EEEEENS5_IJNS4_10UnderscoreES10_S10_EEEEENS4_13SM90_TMA_LOADENS4_14ComposedLayoutINS4_7SwizzleILi3ELi4ELi3EEENS4_18smem_ptr_flag_bitsILi16EEENSU_INS5_IJNSA_ILi8EEENSA_ILi64EEEEEENS5_IJS1A_SB_EEEEEEEvNS4_8identityES13_S1E_vS1F_EENS_8epilogue10collective6detail29Sm90TmaWarpSpecializedAdapterINS1I_15DefaultEpilogueISJ_SK_SK_NS1H_6thread17LinearCombinationISJ_Li1EffLNS1M_9ScaleType4KindE0ELNS_15FloatRoundStyleE2ESJ_EENS1_15EpilogueDefaultEEEEEvvEEEEvNT_6ParamsE)
        /*0020*/ 	.word	0x00000000
.L_19:


//--------------------- .nv.compat                --------------------------
	.section	.nv.compat,"",@"SHT_CUDA_COMPAT_INFO"
	.align	4
        /*0000*/ 	.byte	0x02, 0x09, 0x01, 0x00, 0x02, 0x02, 0x04, 0x00, 0x02, 0x05, 0x05, 0x00, 0x03, 0x07, 0x01, 0x01
        /*0010*/ 	.byte	0x02, 0x03, 0x01, 0x00, 0x02, 0x06, 0x01, 0x00, 0x04, 0x0b, 0x08, 0x00, 0x00, 0x00, 0x00, 0x00
        /*0020*/ 	.byte	0x00, 0x00, 0x00, 0x00


//--------------------- .nv.info._ZN7cutlass13device_kernelINS_4gemm6kernel13GemmUniversalIN4cute5tupleIJiiiiEEENS1_10collective13CollectiveMmaINS1_34MainloopSm90TmaGmmaWarpSpecializedILi3ENS5_IJNS4_1CILi1EEESB_SB_EEENS1_35KernelTmaWarpSpecializedCooperativeEEENS5_IJNSA_ILi192EEENSA_ILi48EEENSA_ILi128EEEEEENS_10bfloat16_tENS5_IJlSB_lEEESJ_SK_NS4_8TiledMMAINS4_8MMA_AtomIJNS4_4SM904GMMA27MMA_64x16x16_F32BF16BF16_SSILNSO_5MajorE0ELSQ_0ELNSO_7ScaleInE1ELSR_1EEEEEENS4_6LayoutINS5_IJNSA_ILi2EEESB_SB_EEENS5_IJSB_NSA_ILi0EEESX_EEEEENS5_IJNS4_10UnderscoreES10_S10_EEEEENS4_13SM90_TMA_LOADENS4_14ComposedLayoutINS4_7SwizzleILi3ELi4ELi3EEENS4_18smem_ptr_flag_bitsILi16EEENSU_INS5_IJNSA_ILi8EEENSA_ILi64EEEEEENS5_IJS1A_SB_EEEEEEEvNS4_8identityES13_S1E_vS1F_EENS_8epilogue10collective6detail29Sm90TmaWarpSpecializedAdapterINS1I_15DefaultEpilogueISJ_SK_SK_NS1H_6thread17LinearCombinationISJ_Li1EffLNS1M_9ScaleType4KindE0ELNS_15FloatRoundStyleE2ESJ_EENS1_15EpilogueDefaultEEEEEvvEEEEvNT_6ParamsE --------------------------
	.section	.nv.info._ZN7cutlass13device_kernelINS_4gemm6kernel13GemmUniversalIN4cute5tupleIJiiiiEEENS1_10collective13CollectiveMmaINS1_34MainloopSm90TmaGmmaWarpSpecializedILi3ENS5_IJNS4_1CILi1EEESB_SB_EEENS1_35KernelTmaWarpSpecializedCooperativeEEENS5_IJNSA_ILi192EEENSA_ILi48EEENSA_ILi128EEEEEENS_10bfloat16_tENS5_IJlSB_lEEESJ_SK_NS4_8TiledMMAINS4_8MMA_AtomIJNS4_4SM904GMMA27MMA_64x16x16_F32BF16BF16_SSILNSO_5MajorE0ELSQ_0ELNSO_7ScaleInE1ELSR_1EEEEEENS4_6LayoutINS5_IJNSA_ILi2EEESB_SB_EEENS5_IJSB_NSA_ILi0EEESX_EEEEENS5_IJNS4_10UnderscoreES10_S10_EEEEENS4_13SM90_TMA_LOADENS4_14ComposedLayoutINS4_7SwizzleILi3ELi4ELi3EEENS4_18smem_ptr_flag_bitsILi16EEENSU_INS5_IJNSA_ILi8EEENSA_ILi64EEEEEENS5_IJS1A_SB_EEEEEEEvNS4_8identityES13_S1E_vS1F_EENS_8epilogue10collective6detail29Sm90TmaWarpSpecializedAdapterINS1I_15DefaultEpilogueISJ_SK_SK_NS1H_6thread17LinearCombinationISJ_Li1EffLNS1M_9ScaleType4KindE0ELNS_15FloatRoundStyleE2ESJ_EENS1_15EpilogueDefaultEEEEEvvEEEEvNT_6ParamsE,"",@"SHT_CUDA_INFO"
	.sectionflags	@""
	.align	4


	//----- nvinfo : EIATTR_CUDA_API_VERSION
	.align		4
        /*0000*/ 	.byte	0x04, 0x37
        /*0002*/ 	.short	(.L_21 - .L_20)
.L_20:
        /*0004*/ 	.word	0x00000082


	//----- nvinfo : EIATTR_KPARAM_INFO
	.align		4
.L_21:
        /*0008*/ 	.byte	0x04, 0x17
        /*000a*/ 	.short	(.L_23 - .L_22)
.L_22:
        /*000c*/ 	.word	0x00000000
        /*0010*/ 	.short	0x0000
        /*0012*/ 	.short	0x0070
        /*0014*/ 	.byte	0x00, 0xf0, 0x01, 0x10


	//----- nvinfo : EIATTR_SPARSE_MMA_MASK
	.align		4
.L_23:
        /*0018*/ 	.byte	0x03, 0x50
        /*001a*/ 	.short	0x0000


	//----- nvinfo : EIATTR_MAXREG_COUNT
	.align		4
        /*001c*/ 	.byte	0x03, 0x1b
        /*001e*/ 	.short	0x00a8


	//----- nvinfo : EIATTR_NUM_BARRIERS
	.align		4
        /*0020*/ 	.byte	0x02, 0x4c
        /*0022*/ 	.byte	0x01
	.zero		1


	//----- nvinfo : EIATTR_EXTERNS
	.align		4
        /*0024*/ 	.byte	0x04, 0x0f
        /*0026*/ 	.short	(.L_25 - .L_24)


	//   ....[0]....
	.align		4
.L_24:
        /*0028*/ 	.word	index@(__assertfail)


	//----- nvinfo : EIATTR_MERCURY_ISA_VERSION
	.align		4
.L_25:
        /*002c*/ 	.byte	0x03, 0x5f
        /*002e*/ 	.short	0x0101


	//----- nvinfo : EIATTR_INT_WARP_WIDE_INSTR_OFFSETS
	.align		4
        /*0030*/ 	.byte	0x04, 0x31
        /*0032*/ 	.short	(.L_27 - .L_26)


	//   ....[0]....
.L_26:
        /*0034*/ 	.word	0x000003d0


	//   ....[1]....
        /*0038*/ 	.word	0x000003e0


	//   ....[2]....
        /*003c*/ 	.word	0x000004a0


	//----- nvinfo : EIATTR_COOP_GROUP_MASK_REGIDS
	.align		4
.L_27:
        /*0040*/ 	.byte	0x04, 0x29
        /*0042*/ 	.short	(.L_29 - .L_28)


	//   ....[0]....
.L_28:
        /*0044*/ 	.word	0xffffffff


	//   ....[1]....
        /*0048*/ 	.word	0xffffffff


	//   ....[2]....
        /*004c*/ 	.word	0xffffffff


	//   ....[3]....
        /*0050*/ 	.word	0xffffffff


	//   ....[4]....
        /*0054*/ 	.word	0xffffffff


	//----- nvinfo : EIATTR_COOP_GROUP_INSTR_OFFSETS
	.align		4
.L_29:
        /*0058*/ 	.byte	0x04, 0x28
        /*005a*/ 	.short	(.L_31 - .L_30)


	//   ....[0]....
.L_30:
        /*005c*/ 	.word	0x00000060


	//   ....[1]....
        /*0060*/ 	.word	0x00000070


	//   ....[2]....
        /*0064*/ 	.word	0x00000130


	//   ....[3]....
        /*0068*/ 	.word	0x000002a0


	//   ....[4]....
        /*006c*/ 	.word	0x00001190


	//----- nvinfo : EIATTR_REG_RECONFIG
	.align		4
.L_31:
        /*0070*/ 	.byte	0x01, 0x54
	.zero		2


	//----- nvinfo : EIATTR_SYSCALL_OFFSETS
	.align		4
        /*0074*/ 	.byte	0x04, 0x46
        /*0076*/ 	.short	(.L_33 - .L_32)


	//   ....[0]....
.L_32:
        /*0078*/ 	.word	0x00001380


	//----- nvinfo : EIATTR_MBARRIER_INSTR_OFFSETS
	.align		4
.L_33:
        /*007c*/ 	.byte	0x04, 0x39
        /*007e*/ 	.short	(.L_35 - .L_34)


	//   ....[0]....
.L_34:
        /*0080*/ 	.word	0x00000230
        /*0084*/ 	.word	0x000000ff
        /*0088*/ 	.word	0x00000000
        /*008c*/ 	.short	0x0100
        /*008e*/ 	.byte	0x08
	.zero		1


	//   ....[1]....
        /*0090*/ 	.word	0x00000240
        /*0094*/ 	.word	0x000000ff
        /*0098*/ 	.word	0x00000018
        /*009c*/ 	.short	0x0100
        /*009e*/ 	.byte	0x08
	.zero		1


	//   ....[2]....
        /*00a0*/ 	.word	0x00000250
        /*00a4*/ 	.word	0x000000ff
        /*00a8*/ 	.word	0x00000008
        /*00ac*/ 	.short	0x0100
        /*00ae*/ 	.byte	0x08
	.zero		1


	//   ....[3]....
        /*00b0*/ 	.word	0x00000260
        /*00b4*/ 	.word	0x000000ff
        /*00b8*/ 	.word	0x00000020
        /*00bc*/ 	.short	0x0100
        /*00be*/ 	.byte	0x08
	.zero		1


	//   ....[4]....
        /*00c0*/ 	.word	0x00000270
        /*00c4*/ 	.word	0x000000ff
        /*00c8*/ 	.word	0x00000010
        /*00cc*/ 	.short	0x0100
        /*00ce*/ 	.byte	0x08
	.zero		1


	//   ....[5]....
        /*00d0*/ 	.word	0x00000280
        /*00d4*/ 	.word	0x000000ff
        /*00d8*/ 	.word	0x00000028
        /*00dc*/ 	.short	0x0100
        /*00de*/ 	.byte	0x08
	.zero		1


	//   ....[6]....
        /*00e0*/ 	.word	0x00000520
        /*00e4*/ 	.word	0x000000ff
        /*00e8*/ 	.word	0x00000040
        /*00ec*/ 	.short	0x0100
        /*00ee*/ 	.byte	0x08
	.zero		1


	//   ....[7]....
        /*00f0*/ 	.word	0x000005a0
        /*00f4*/ 	.word	0x000000ff
        /*00f8*/ 	.word	0x00000048
        /*00fc*/ 	.short	0x0100
        /*00fe*/ 	.byte	0x08
	.zero		1


	//   ....[8]....
        /*0100*/ 	.word	0x00001400
        /*0104*/ 	.word	0x00000003
        /*0108*/ 	.word	0x00000000
        /*010c*/ 	.short	0x010a
        /*010e*/ 	.byte	0x3f
	.zero		1


	//   ....[9]....
        /*0110*/ 	.word	0x00001460
        /*0114*/ 	.word	0x00000003
        /*0118*/ 	.word	0x00000000
        /*011c*/ 	.short	0x010a
        /*011e*/ 	.byte	0x3f
	.zero		1


	//   ....[10]....
        /*0120*/ 	.word	0x00002870
        /*0124*/ 	.word	0x000000ff
        /*0128*/ 	.word	0x00000000
        /*012c*/ 	.short	0x010a
        /*012e*/ 	.byte	0x08
	.zero		1


	//   ....[11]....
        /*0130*/ 	.word	0x000028b0
        /*0134*/ 	.word	0x000000ff
        /*0138*/ 	.word	0x00000000
        /*013c*/ 	.short	0x010a
        /*013e*/ 	.byte	0x08
	.zero		1


	//   ....[12]....
        /*0140*/ 	.word	0x00003be0
        /*0144*/ 	.word	0x000000ff
        /*0148*/ 	.word	0x00000000
        /*014c*/ 	.short	0x0101
        /*014e*/ 	.byte	0x06
	.zero		1


	//   ....[13]....
        /*0150*/ 	.word	0x00003dc0
        /*0154*/ 	.word	0x000000ff
        /*0158*/ 	.word	0x00000000
        /*015c*/ 	.short	0x0101
        /*015e*/ 	.byte	0x06
	.zero		1


	//   ....[14]....
        /*0160*/ 	.word	0x000081d0
        /*0164*/ 	.word	0x0000000e
        /*0168*/ 	.word	0x00000018
        /*016c*/ 	.short	0x010a
        /*016e*/ 	.byte	0x3f
	.zero		1


	//   ....[15]....
        /*0170*/ 	.word	0x00008620
        /*0174*/ 	.word	0x00000006
        /*0178*/ 	.word	0x00000048
        /*017c*/ 	.short	0x0101
        /*017e*/ 	.byte	0x3f
	.zero		1


	//   ....[16]....
        /*0180*/ 	.word	0x00008d40
        /*0184*/ 	.word	0x00000007
        /*0188*/ 	.word	0x00000000
        /*018c*/ 	.short	0x010a
        /*018e*/ 	.byte	0x3f
	.zero		1


	//   ....[17]....
        /*0190*/ 	.word	0x00008dc0
        /*0194*/ 	.word	0x00000009
        /*0198*/ 	.word	0x00000000
        /*019c*/ 	.short	0x010a
        /*019e*/ 	.byte	0x3f
	.zero		1


	//   ....[18]....
        /*01a0*/ 	.word	0x00008e50
        /*01a4*/ 	.word	0x00000003
        /*01a8*/ 	.word	0x00000000
        /*01ac*/ 	.short	0x010a
        /*01ae*/ 	.byte	0x3f
	.zero		1


	//   ....[19]....
        /*01b0*/ 	.word	0x00008eb0
        /*01b4*/ 	.word	0x00000003
        /*01b8*/ 	.word	0x00000000
        /*01bc*/ 	.short	0x010a
        /*01be*/ 	.byte	0x3f
	.zero		1


	//   ....[20]....
        /*01c0*/ 	.word	0x00008f10
        /*01c4*/ 	.word	0x00000004
        /*01c8*/ 	.word	0x00000000
        /*01cc*/ 	.short	0x010a
        /*01ce*/ 	.byte	0x3f
	.zero		1


	//   ....[21]....
        /*01d0*/ 	.word	0x00008fe0
        /*01d4*/ 	.word	0x0000000e
        /*01d8*/ 	.word	0x00000018
        /*01dc*/ 	.short	0x010a
        /*01de*/ 	.byte	0x3f
	.zero		1


	//   ....[22]....
        /*01e0*/ 	.word	0x000090b0
        /*01e4*/ 	.word	0x00000007
        /*01e8*/ 	.word	0x00000000
        /*01ec*/ 	.short	0x010a
        /*01ee*/ 	.byte	0x3f
	.zero		1


	//   ....[23]....
        /*01f0*/ 	.word	0x00009100
        /*01f4*/ 	.word	0x00000009
        /*01f8*/ 	.word	0x00000000
        /*01fc*/ 	.short	0x010a
        /*01fe*/ 	.byte	0x3f
	.zero		1


	//----- nvinfo : EIATTR_NUM_MBARRIERS
	.align		4
.L_35:
        /*0200*/ 	.byte	0x03, 0x38
        /*0202*/ 	.short	0x0008


	//----- nvinfo : EIATTR_EXIT_INSTR_OFFSETS
	.align		4
        /*0204*/ 	.byte	0x04, 0x1c
        /*0206*/ 	.short	(.L_37 - .L_36)


	//   ....[0]....
.L_36:
        /*0208*/ 	.word	0x00000640


	//   ....[1]....
        /*020c*/ 	.word	0x00000f10


	//   ....[2]....
        /*0210*/ 	.word	0x000078b0


	//   ....[3]....
        /*0214*/ 	.word	0x00007ee0


	//   ....[4]....
        /*0218*/ 	.word	0x00008ea0


	//----- nvinfo : EIATTR_MAX_THREADS
	.align		4
.L_37:
        /*021c*/ 	.byte	0x04, 0x05
        /*021e*/ 	.short	(.L_39 - .L_38)
.L_38:
        /*0220*/ 	.word	0x00000180
        /*0224*/ 	.word	0x00000001
        /*0228*/ 	.word	0x00000001


	//----- nvinfo : EIATTR_CRS_STACK_SIZE
	.align		4
.L_39:
        /*022c*/ 	.byte	0x04, 0x1e
        /*022e*/ 	.short	(.L_41 - .L_40)
.L_40:
        /*0230*/ 	.word	0x00000000


	//----- nvinfo : EIATTR_CBANK_PARAM_SIZE
	.align		4
.L_41:
        /*0234*/ 	.byte	0x03, 0x19
        /*0236*/ 	.short	0x0470


	//----- nvinfo : EIATTR_PARAM_CBANK
	.align		4
        /*0238*/ 	.byte	0x04, 0x0a
        /*023a*/ 	.short	(.L_43 - .L_42)
	.align		4
.L_42:
        /*023c*/ 	.word	index@(.nv.constant0._ZN7cutlass13device_kernelINS_4gemm6kernel13GemmUniversalIN4cute5tupleIJiiiiEEENS1_10collective13CollectiveMmaINS1_34MainloopSm90TmaGmmaWarpSpecializedILi3ENS5_IJNS4_1CILi1EEESB_SB_EEENS1_35KernelTmaWarpSpecializedCooperativeEEENS5_IJNSA_ILi192EEENSA_ILi48EEENSA_ILi128EEEEEENS_10bfloat16_tENS5_IJlSB_lEEESJ_SK_NS4_8TiledMMAINS4_8MMA_AtomIJNS4_4SM904GMMA27MMA_64x16x16_F32BF16BF16_SSILNSO_5MajorE0ELSQ_0ELNSO_7ScaleInE1ELSR_1EEEEEENS4_6LayoutINS5_IJNSA_ILi2EEESB_SB_EEENS5_IJSB_NSA_ILi0EEESX_EEEEENS5_IJNS4_10UnderscoreES10_S10_EEEEENS4_13SM90_TMA_LOADENS4_14ComposedLayoutINS4_7SwizzleILi3ELi4ELi3EEENS4_18smem_ptr_flag_bitsILi16EEENSU_INS5_IJNSA_ILi8EEENSA_ILi64EEEEEENS5_IJS1A_SB_EEEEEEEvNS4_8identityES13_S1E_vS1F_EENS_8epilogue10collective6detail29Sm90TmaWarpSpecializedAdapterINS1I_15DefaultEpilogueISJ_SK_SK_NS1H_6thread17LinearCombinationISJ_Li1EffLNS1M_9ScaleType4KindE0ELNS_15FloatRoundStyleE2ESJ_EENS1_15EpilogueDefaultEEEEEvvEEEEvNT_6ParamsE)
        /*0240*/ 	.short	0x0210
        /*0242*/ 	.short	0x0470


	//----- nvinfo : EIATTR_SW_WAR
	.align		4
.L_43:
        /*0244*/ 	.byte	0x04, 0x36
        /*0246*/ 	.short	(.L_45 - .L_44)
.L_44:
        /*0248*/ 	.word	0x00000008
.L_45:


//--------------------- .nv.callgraph             --------------------------
	.section	.nv.callgraph,"",@"SHT_CUDA_CALLGRAPH"
	.align	4
	.sectionentsize	8
	.align		4
        /*0000*/ 	.word	0x00000000
	.align		4
        /*0004*/ 	.word	0xffffffff
	.align		4
        /*0008*/ 	.word	index@(_ZN7cutlass13device_kernelINS_4gemm6kernel13GemmUniversalIN4cute5tupleIJiiiiEEENS1_10collective13CollectiveMmaINS1_34MainloopSm90TmaGmmaWarpSpecializedILi3ENS5_IJNS4_1CILi1EEESB_SB_EEENS1_35KernelTmaWarpSpecializedCooperativeEEENS5_IJNSA_ILi192EEENSA_ILi48EEENSA_ILi128EEEEEENS_10bfloat16_tENS5_IJlSB_lEEESJ_SK_NS4_8TiledMMAINS4_8MMA_AtomIJNS4_4SM904GMMA27MMA_64x16x16_F32BF16BF16_SSILNSO_5MajorE0ELSQ_0ELNSO_7ScaleInE1ELSR_1EEEEEENS4_6LayoutINS5_IJNSA_ILi2EEESB_SB_EEENS5_IJSB_NSA_ILi0EEESX_EEEEENS5_IJNS4_10UnderscoreES10_S10_EEEEENS4_13SM90_TMA_LOADENS4_14ComposedLayoutINS4_7SwizzleILi3ELi4ELi3EEENS4_18smem_ptr_flag_bitsILi16EEENSU_INS5_IJNSA_ILi8EEENSA_ILi64EEEEEENS5_IJS1A_SB_EEEEEEEvNS4_8identityES13_S1E_vS1F_EENS_8epilogue10collective6detail29Sm90TmaWarpSpecializedAdapterINS1I_15DefaultEpilogueISJ_SK_SK_NS1H_6thread17LinearCombinationISJ_Li1EffLNS1M_9ScaleType4KindE0ELNS_15FloatRoundStyleE2ESJ_EENS1_15EpilogueDefaultEEEEEvvEEEEvNT_6ParamsE)
	.align		4
        /*000c*/ 	.word	index@(__assertfail)
	.align		4
        /*0010*/ 	.word	0x00000000
	.align		4
        /*0014*/ 	.word	0xfffffffe
	.align		4
        /*0018*/ 	.word	0x00000000
	.align		4
        /*001c*/ 	.word	0xfffffffd
	.align		4
        /*0020*/ 	.word	0x00000000
	.align		4
        /*0024*/ 	.word	0xfffffffc


//--------------------- .nv.constant4             --------------------------
	.section	.nv.constant4,"a",@progbits
	.align	8
	.align		8
.nv.constant4:
        /*0000*/ 	.dword	__assertfail
	.align		8
        /*0008*/ 	.dword	__unnamed_1
	.align		8
        /*0010*/ 	.dword	_ZN40_INTERNAL_796f96d9_4_k_cu_37e8e9a0_130814cuda3std3__45__cpo5beginE
	.align		8
        /*0018*/ 	.dword	_ZN40_INTERNAL_796f96d9_4_k_cu_37e8e9a0_130814cuda3std3__45__cpo3endE
	.align		8
        /*0020*/ 	.dword	_ZN40_INTERNAL_796f96d9_4_k_cu_37e8e9a0_130814cuda3std3__45__cpo6cbeginE
	.align		8
        /*0028*/ 	.dword	_ZN40_INTERNAL_796f96d9_4_k_cu_37e8e9a0_130814cuda3std3__45__cpo4cendE
	.align		8
        /*0030*/ 	.dword	_ZN40_INTERNAL_796f96d9_4_k_cu_37e8e9a0_130814cuda3std3__442_GLOBAL__N__796f96d9_4_k_cu_37e8e9a0_130816ignoreE
	.align		8
        /*0038*/ 	.dword	_ZN40_INTERNAL_796f96d9_4_k_cu_37e8e9a0_130814cuda3std3__419piecewise_constructE
	.align		8
        /*0040*/ 	.dword	_ZN40_INTERNAL_796f96d9_4_k_cu_37e8e9a0_130814cuda3std3__48in_placeE
	.align		8
        /*0048*/ 	.dword	_ZN40_INTERNAL_796f96d9_4_k_cu_37e8e9a0_130814cuda3std6ranges3__45__cpo4swapE
	.align		8
        /*0050*/ 	.dword	_ZN40_INTERNAL_796f96d9_4_k_cu_37e8e9a0_130814cuda3std6ranges3__45__cpo9iter_moveE
	.align		8
        /*0058*/ 	.dword	_ZN40_INTERNAL_796f96d9_4_k_cu_37e8e9a0_130814cute7productE
	.align		8
        /*0060*/ 	.dword	_ZN40_INTERNAL_796f96d9_4_k_cu_37e8e9a0_130814cute1_E
	.align		8
        /*0068*/ 	.dword	$str$22
	.align		8
        /*0070*/ 	.dword	$str$23


//--------------------- .text._ZN7cutlass13device_kernelINS_4gemm6kernel13GemmUniversalIN4cute5tupleIJiiiiEEENS1_10collective13CollectiveMmaINS1_34MainloopSm90TmaGmmaWarpSpecializedILi3ENS5_IJNS4_1CILi1EEESB_SB_EEENS1_35KernelTmaWarpSpecializedCooperativeEEENS5_IJNSA_ILi192EEENSA_ILi48EEENSA_ILi128EEEEEENS_10bfloat16_tENS5_IJlSB_lEEESJ_SK_NS4_8TiledMMAINS4_8MMA_AtomIJNS4_4SM904GMMA27MMA_64x16x16_F32BF16BF16_SSILNSO_5MajorE0ELSQ_0ELNSO_7ScaleInE1ELSR_1EEEEEENS4_6LayoutINS5_IJNSA_ILi2EEESB_SB_EEENS5_IJSB_NSA_ILi0EEESX_EEEEENS5_IJNS4_10UnderscoreES10_S10_EEEEENS4_13SM90_TMA_LOADENS4_14ComposedLayoutINS4_7SwizzleILi3ELi4ELi3EEENS4_18smem_ptr_flag_bitsILi16EEENSU_INS5_IJNSA_ILi8EEENSA_ILi64EEEEEENS5_IJS1A_SB_EEEEEEEvNS4_8identityES13_S1E_vS1F_EENS_8epilogue10collective6detail29Sm90TmaWarpSpecializedAdapterINS1I_15DefaultEpilogueISJ_SK_SK_NS1H_6thread17LinearCombinationISJ_Li1EffLNS1M_9ScaleType4KindE0ELNS_15FloatRoundStyleE2ESJ_EENS1_15EpilogueDefaultEEEEEvvEEEEvNT_6ParamsE --------------------------
	.section	.text._ZN7cutlass13device_kernelINS_4gemm6kernel13GemmUniversalIN4cute5tupleIJiiiiEEENS1_10collective13CollectiveMmaINS1_34MainloopSm90TmaGmmaWarpSpecializedILi3ENS5_IJNS4_1CILi1EEESB_SB_EEENS1_35KernelTmaWarpSpecializedCooperativeEEENS5_IJNSA_ILi192EEENSA_ILi48EEENSA_ILi128EEEEEENS_10bfloat16_tENS5_IJlSB_lEEESJ_SK_NS4_8TiledMMAINS4_8MMA_AtomIJNS4_4SM904GMMA27MMA_64x16x16_F32BF16BF16_SSILNSO_5MajorE0ELSQ_0ELNSO_7ScaleInE1ELSR_1EEEEEENS4_6LayoutINS5_IJNSA_ILi2EEESB_SB_EEENS5_IJSB_NSA_ILi0EEESX_EEEEENS5_IJNS4_10UnderscoreES10_S10_EEEEENS4_13SM90_TMA_LOADENS4_14ComposedLayoutINS4_7SwizzleILi3ELi4ELi3EEENS4_18smem_ptr_flag_bitsILi16EEENSU_INS5_IJNSA_ILi8EEENSA_ILi64EEEEEENS5_IJS1A_SB_EEEEEEEvNS4_8identityES13_S1E_vS1F_EENS_8epilogue10collective6detail29Sm90TmaWarpSpecializedAdapterINS1I_15DefaultEpilogueISJ_SK_SK_NS1H_6thread17LinearCombinationISJ_Li1EffLNS1M_9ScaleType4KindE0ELNS_15FloatRoundStyleE2ESJ_EENS1_15EpilogueDefaultEEEEEvvEEEEvNT_6ParamsE,"ax",@progbits
	.align	128
.text._ZN7cutlass13device_kernelINS_4gemm6kernel13GemmUniversalIN4cute5tupleIJiiiiEEENS1_10collective13CollectiveMmaINS1_34MainloopSm90TmaGmmaWarpSpecializedILi3ENS5_IJNS4_1CILi1EEESB_SB_EEENS1_35KernelTmaWarpSpecializedCooperativeEEENS5_IJNSA_ILi192EEENSA_ILi48EEENSA_ILi128EEEEEENS_10bfloat16_tENS5_IJlSB_lEEESJ_SK_NS4_8TiledMMAINS4_8MMA_AtomIJNS4_4SM904GMMA27MMA_64x16x16_F32BF16BF16_SSILNSO_5MajorE0ELSQ_0ELNSO_7ScaleInE1ELSR_1EEEEEENS4_6LayoutINS5_IJNSA_ILi2EEESB_SB_EEENS5_IJSB_NSA_ILi0EEESX_EEEEENS5_IJNS4_10UnderscoreES10_S10_EEEEENS4_13SM90_TMA_LOADENS4_14ComposedLayoutINS4_7SwizzleILi3ELi4ELi3EEENS4_18smem_ptr_flag_bitsILi16EEENSU_INS5_IJNSA_ILi8EEENSA_ILi64EEEEEENS5_IJS1A_SB_EEEEEEEvNS4_8identityES13_S1E_vS1F_EENS_8epilogue10collective6detail29Sm90TmaWarpSpecializedAdapterINS1I_15DefaultEpilogueISJ_SK_SK_NS1H_6thread17LinearCombinationISJ_Li1EffLNS1M_9ScaleType4KindE0ELNS_15FloatRoundStyleE2ESJ_EENS1_15EpilogueDefaultEEEEEvvEEEEvNT_6ParamsE:
        .type           _ZN7cutlass13device_kernelINS_4gemm6kernel13GemmUniversalIN4cute5tupleIJiiiiEEENS1_10collective13CollectiveMmaINS1_34MainloopSm90TmaGmmaWarpSpecializedILi3ENS5_IJNS4_1CILi1EEESB_SB_EEENS1_35KernelTmaWarpSpecializedCooperativeEEENS5_IJNSA_ILi192EEENSA_ILi48EEENSA_ILi128EEEEEENS_10bfloat16_tENS5_IJlSB_lEEESJ_SK_NS4_8TiledMMAINS4_8MMA_AtomIJNS4_4SM904GMMA27MMA_64x16x16_F32BF16BF16_SSILNSO_5MajorE0ELSQ_0ELNSO_7ScaleInE1ELSR_1EEEEEENS4_6LayoutINS5_IJNSA_ILi2EEESB_SB_EEENS5_IJSB_NSA_ILi0EEESX_EEEEENS5_IJNS4_10UnderscoreES10_S10_EEEEENS4_13SM90_TMA_LOADENS4_14ComposedLayoutINS4_7SwizzleILi3ELi4ELi3EEENS4_18smem_ptr_flag_bitsILi16EEENSU_INS5_IJNSA_ILi8EEENSA_ILi64EEEEEENS5_IJS1A_SB_EEEEEEEvNS4_8identityES13_S1E_vS1F_EENS_8epilogue10collective6detail29Sm90TmaWarpSpecializedAdapterINS1I_15DefaultEpilogueISJ_SK_SK_NS1H_6thread17LinearCombinationISJ_Li1EffLNS1M_9ScaleType4KindE0ELNS_15FloatRoundStyleE2ESJ_EENS1_15EpilogueDefaultEEEEEvvEEEEvNT_6ParamsE,@function
        .size           _ZN7cutlass13device_kernelINS_4gemm6kernel13GemmUniversalIN4cute5tupleIJiiiiEEENS1_10collective13CollectiveMmaINS1_34MainloopSm90TmaGmmaWarpSpecializedILi3ENS5_IJNS4_1CILi1EEESB_SB_EEENS1_35KernelTmaWarpSpecializedCooperativeEEENS5_IJNSA_ILi192EEENSA_ILi48EEENSA_ILi128EEEEEENS_10bfloat16_tENS5_IJlSB_lEEESJ_SK_NS4_8TiledMMAINS4_8MMA_AtomIJNS4_4SM904GMMA27MMA_64x16x16_F32BF16BF16_SSILNSO_5MajorE0ELSQ_0ELNSO_7ScaleInE1ELSR_1EEEEEENS4_6LayoutINS5_IJNSA_ILi2EEESB_SB_EEENS5_IJSB_NSA_ILi0EEESX_EEEEENS5_IJNS4_10UnderscoreES10_S10_EEEEENS4_13SM90_TMA_LOADENS4_14ComposedLayoutINS4_7SwizzleILi3ELi4ELi3EEENS4_18smem_ptr_flag_bitsILi16EEENSU_INS5_IJNSA_ILi8EEENSA_ILi64EEEEEENS5_IJS1A_SB_EEEEEEEvNS4_8identityES13_S1E_vS1F_EENS_8epilogue10collective6detail29Sm90TmaWarpSpecializedAdapterINS1I_15DefaultEpilogueISJ_SK_SK_NS1H_6thread17LinearCombinationISJ_Li1EffLNS1M_9ScaleType4KindE0ELNS_15FloatRoundStyleE2ESJ_EENS1_15EpilogueDefaultEEEEEvvEEEEvNT_6ParamsE,(.L_x_158 - _ZN7cutlass13device_kernelINS_4gemm6kernel13GemmUniversalIN4cute5tupleIJiiiiEEENS1_10collective13CollectiveMmaINS1_34MainloopSm90TmaGmmaWarpSpecializedILi3ENS5_IJNS4_1CILi1EEESB_SB_EEENS1_35KernelTmaWarpSpecializedCooperativeEEENS5_IJNSA_ILi192EEENSA_ILi48EEENSA_ILi128EEEEEENS_10bfloat16_tENS5_IJlSB_lEEESJ_SK_NS4_8TiledMMAINS4_8MMA_AtomIJNS4_4SM904GMMA27MMA_64x16x16_F32BF16BF16_SSILNSO_5MajorE0ELSQ_0ELNSO_7ScaleInE1ELSR_1EEEEEENS4_6LayoutINS5_IJNSA_ILi2EEESB_SB_EEENS5_IJSB_NSA_ILi0EEESX_EEEEENS5_IJNS4_10UnderscoreES10_S10_EEEEENS4_13SM90_TMA_LOADENS4_14ComposedLayoutINS4_7SwizzleILi3ELi4ELi3EEENS4_18smem_ptr_flag_bitsILi16EEENSU_INS5_IJNSA_ILi8EEENSA_ILi64EEEEEENS5_IJS1A_SB_EEEEEEEvNS4_8identityES13_S1E_vS1F_EENS_8epilogue10collective6detail29Sm90TmaWarpSpecializedAdapterINS1I_15DefaultEpilogueISJ_SK_SK_NS1H_6thread17LinearCombinationISJ_Li1EffLNS1M_9ScaleType4KindE0ELNS_15FloatRoundStyleE2ESJ_EENS1_15EpilogueDefaultEEEEEvvEEEEvNT_6ParamsE)
        .other          _ZN7cutlass13device_kernelINS_4gemm6kernel13GemmUniversalIN4cute5tupleIJiiiiEEENS1_10collective13CollectiveMmaINS1_34MainloopSm90TmaGmmaWarpSpecializedILi3ENS5_IJNS4_1CILi1EEESB_SB_EEENS1_35KernelTmaWarpSpecializedCooperativeEEENS5_IJNSA_ILi192EEENSA_ILi48EEENSA_ILi128EEEEEENS_10bfloat16_tENS5_IJlSB_lEEESJ_SK_NS4_8TiledMMAINS4_8MMA_AtomIJNS4_4SM904GMMA27MMA_64x16x16_F32BF16BF16_SSILNSO_5MajorE0ELSQ_0ELNSO_7ScaleInE1ELSR_1EEEEEENS4_6LayoutINS5_IJNSA_ILi2EEESB_SB_EEENS5_IJSB_NSA_ILi0EEESX_EEEEENS5_IJNS4_10UnderscoreES10_S10_EEEEENS4_13SM90_TMA_LOADENS4_14ComposedLayoutINS4_7SwizzleILi3ELi4ELi3EEENS4_18smem_ptr_flag_bitsILi16EEENSU_INS5_IJNSA_ILi8EEENSA_ILi64EEEEEENS5_IJS1A_SB_EEEEEEEvNS4_8identityES13_S1E_vS1F_EENS_8epilogue10collective6detail29Sm90TmaWarpSpecializedAdapterINS1I_15DefaultEpilogueISJ_SK_SK_NS1H_6thread17LinearCombinationISJ_Li1EffLNS1M_9ScaleType4KindE0ELNS_15FloatRoundStyleE2ESJ_EENS1_15EpilogueDefaultEEEEEvvEEEEvNT_6ParamsE,@"STO_CUDA_ENTRY STV_DEFAULT"
_ZN7cutlass13device_kernelINS_4gemm6kernel13GemmUniversalIN4cute5tupleIJiiiiEEENS1_10collective13CollectiveMmaINS1_34MainloopSm90TmaGmmaWarpSpecializedILi3ENS5_IJNS4_1CILi1EEESB_SB_EEENS1_35KernelTmaWarpSpecializedCooperativeEEENS5_IJNSA_ILi192EEENSA_ILi48EEENSA_ILi128EEEEEENS_10bfloat16_tENS5_IJlSB_lEEESJ_SK_NS4_8TiledMMAINS4_8MMA_AtomIJNS4_4SM904GMMA27MMA_64x16x16_F32BF16BF16_SSILNSO_5MajorE0ELSQ_0ELNSO_7ScaleInE1ELSR_1EEEEEENS4_6LayoutINS5_IJNSA_ILi2EEESB_SB_EEENS5_IJSB_NSA_ILi0EEESX_EEEEENS5_IJNS4_10UnderscoreES10_S10_EEEEENS4_13SM90_TMA_LOADENS4_14ComposedLayoutINS4_7SwizzleILi3ELi4ELi3EEENS4_18smem_ptr_flag_bitsILi16EEENSU_INS5_IJNSA_ILi8EEENSA_ILi64EEEEEENS5_IJS1A_SB_EEEEEEEvNS4_8identityES13_S1E_vS1F_EENS_8epilogue10collective6detail29Sm90TmaWarpSpecializedAdapterINS1I_15DefaultEpilogueISJ_SK_SK_NS1H_6thread17LinearCombinationISJ_Li1EffLNS1M_9ScaleType4KindE0ELNS_15FloatRoundStyleE2ESJ_EENS1_15EpilogueDefaultEEEEEvvEEEEvNT_6ParamsE:
[----:B------:R-:W0:Y:S01]  /*0000*/  LDC R1, c[0x0][0x28] ;  /* 0x00000a00ff017b82 */ /* 0x000e220000000800 */
[----:B------:R-:W1:Y:S01]  /*0010*/  S2R R3, SR_TID.X ;  /* 0x0000000000037919 */ /* 0x000e620000002100 */
[----:B------:R-:W-:Y:S01]  /*0020*/  ELECT P0, URZ, PT ;  /* 0x00000000003f782f */ /* 0x000fe20003800000 */
[----:B------:R-:W-:Y:S01]  /*0030*/  BSSY B0, `(.L_x_0) ;  /* 0x000000f000007945 */ /* 0x000fe20003800000 */
[--C-:B-1----:R-:W-:Y:S02]  /*0040*/  SHF.R.U32.HI R0, RZ, 0x5, R3.reuse ;  /* 0x00000005ff007819 */ /* 0x102fe40000011603 */
[----:B------:R-:W-:-:S03]  /*0050*/  SHF.R.U32.HI R14, RZ, 0x7, R3 ;  /* 0x00000007ff0e7819 */ /* 0x000fc60000011603 */
[----:B------:R-:W1:Y:S04]  /*0060*/  SHFL.IDX PT, R4, R0, RZ, 0x1f ;  /* 0x00001fff00047589 */ /* 0x000e6800000e0000 */
[----:B------:R2:W3:Y:S01]  /*0070*/  SHFL.IDX PT, R10, R14, RZ, 0x1f ;  /* 0x00001fff0e0a7589 */ /* 0x0004e200000e0000 */
[----:B-1----:R-:W-:-:S13]  /*0080*/  ISETP.NE.OR P0, PT, R4, RZ, !P0 ;  /* 0x000000ff0400720c */ /* 0x002fda0004705670 */
[----:B0-23--:R-:W-:Y:S05]  /*0090*/  @P0 BRA `(.L_x_1) ;  /* 0x0000000000200947 */ /* 0x00dfea0003800000 */
[----:B------:R-:W-:Y:S02]  /*00a0*/  ULDC.64 UR4, c[0x0][0x198] ;  /* 0x0000660000047ab9 */ /* 0x000fe40000000a00 */
[----:B------:R-:W-:Y:S02]  /*00b0*/  UIADD3 UR6, UP0, UR4, 0xf0, URZ ;  /* 0x000000f004067890 */ /* 0x000fe4000ff1e03f */
[----:B------:R-:W-:Y:S02]  /*00c0*/  UIADD3 UR4, UP1, UR4, 0x1f0, URZ ;  /* 0x000001f004047890 */ /* 0x000fe4000ff3e03f */
[----:B------:R-:W-:Y:S02]  /*00d0*/  UIADD3.X UR7, URZ, UR5, URZ, UP0, !UPT ;  /* 0x000000053f077290 */ /* 0x000fe400087fe43f */
[----:B------:R-:W-:-:S07]  /*00e0*/  UIADD3.X UR5, URZ, UR5, URZ, UP1, !UPT ;  /* 0x000000053f057290 */ /* 0x000fce0008ffe43f */
[----:B------:R0:W-:Y:S02]  /*00f0*/  UTMACCTL.PF [UR6] ;  /* 0x00000000060079b9 */ /* 0x0001e40008040000 */
[----:B------:R0:W-:Y:S02]  /*0100*/  UTMACCTL.PF [UR4] ;  /* 0x00000000040079b9 */ /* 0x0001e40008040000 */
[----:B0-----:R-:W-:Y:S01]  /*0110*/  NOP ;  /* 0x0000000000007918 */ /* 0x001fe20000000000 */
.L_x_1:
[----:B------:R-:W-:Y:S05]  /*0120*/  BSYNC B0 ;  /* 0x0000000000007941 */ /* 0x000fea0003800000 */
.L_x_0:
[----:B------:R-:W0:Y:S02]  /*0130*/  SHFL.IDX PT, R2, R0, RZ, 0x1f ;  /* 0x00001fff00027589 */ /* 0x000e2400000e0000 */
[----:B0-----:R-:W-:-:S13]  /*0140*/  ISETP.NE.AND P0, PT, R2, RZ, PT ;  /* 0x000000ff0200720c */ /* 0x001fda0003f05270 */
[----:B------:R-:W-:Y:S05]  /*0150*/  @P0 BRA `(.L_x_2) ;  /* 0x0000000000500947 */ /* 0x000fea0003800000 */
[----:B------:R-:W0:Y:S01]  /*0160*/  S2UR UR8, SR_CgaCtaId ;  /* 0x00000000000879c3 */ /* 0x000e220000008800 */
[----:B------:R-:W-:Y:S01]  /*0170*/  UMOV UR4, 0x400 ;  /* 0x0000040000047882 */ /* 0x000fe20000000000 */
[----:B------:R-:W-:Y:S01]  /*0180*/  UMOV UR5, 0x1 ;  /* 0x0000000100057882 */ /* 0x000fe20000000000 */
[----:B------:R-:W-:Y:S01]  /*0190*/  UMOV UR6, 0x100 ;  /* 0x0000010000067882 */ /* 0x000fe20000000000 */
[----:B------:R-:W-:Y:S01]  /*01a0*/  ELECT P0, URZ, PT ;  /* 0x00000000003f782f */ /* 0x000fe20003800000 */
[----:B------:R-:W-:-:S04]  /*01b0*/  UIADD3 UR6, -UR6, 0x100000, URZ ;  /* 0x0010000006067890 */ /* 0x000fc8000fffe13f */
[----:B------:R-:W-:Y:S02]  /*01c0*/  USHF.L.U32 UR7, UR6, 0xb, URZ ;  /* 0x0000000b06077899 */ /* 0x000fe4000800063f */
[----:B------:R-:W-:Y:S02]  /*01d0*/  USHF.L.U32 UR6, UR6, 0x1, URZ ;  /* 0x0000000106067899 */ /* 0x000fe4000800063f */
[----:B0-----:R-:W-:Y:S02]  /*01e0*/  ULEA UR8, UR8, UR4, 0x18 ;  /* 0x0000000408087291 */ /* 0x001fe4000f8ec03f */
[----:B------:R-:W-:-:S04]  /*01f0*/  UIADD3 UR4, -UR5, 0x100000, URZ ;  /* 0x0010000005047890 */ /* 0x000fc8000fffe13f */
[----:B------:R-:W-:Y:S02]  /*0200*/  USHF.L.U32 UR5, UR4, 0xb, URZ ;  /* 0x0000000b04057899 */ /* 0x000fe4000800063f */
[----:B------:R-:W-:Y:S01]  /*0210*/  USHF.L.U32 UR4, UR4, 0x1, URZ ;  /* 0x0000000104047899 */ /* 0x000fe2000800063f */
[----:B------:R-:W0:Y:S11]  /*0220*/  FENCE.VIEW.ASYNC.S ;  /* 0x00000000000073c6 */ /* 0x000e360000000000 */
[----:B0-----:R0:W1:Y:S01]  /*0230*/  SYNCS.EXCH.64 URZ, [UR8], UR4 ;  /* 0x00000004083f75b2 */ /* 0x0010620008000100 */
[----:B------:R0:W2:Y:S01]  /*0240*/  SYNCS.EXCH.64 URZ, [UR8+0x18], UR6 ;  /* 0x00001806083f75b2 */ /* 0x0000a20008000100 */
[----:B------:R0:W3:Y:S01]  /*0250*/  SYNCS.EXCH.64 URZ, [UR8+0x8], UR4 ;  /* 0x00000804083f75b2 */ /* 0x0000e20008000100 */
[----:B------:R0:W4:Y:S01]  /*0260*/  SYNCS.EXCH.64 URZ, [UR8+0x20], UR6 ;  /* 0x00002006083f75b2 */ /* 0x0001220008000100 */
[----:B------:R0:W0:Y:S01]  /*0270*/  SYNCS.EXCH.64 URZ, [UR8+0x10], UR4 ;  /* 0x00001004083f75b2 */ /* 0x0000220008000100 */
[----:B------:R0:W0:Y:S01]  /*0280*/  SYNCS.EXCH.64 URZ, [UR8+0x28], UR6 ;  /* 0x00002806083f75b2 */ /* 0x0000220008000100 */
[----:B------:R-:W-:Y:S01]  /*0290*/  NOP ;  /* 0x0000000000007918 */ /* 0x000fe20000000000 */
.L_x_2:
[----:B------:R-:W5:Y:S01]  /*02a0*/  SHFL.IDX PT, R0, R0, RZ, 0x1f ;  /* 0x00001fff00007589 */ /* 0x000f6200000e0000 */
[----:B------:R-:W-:Y:S01]  /*02b0*/  ELECT P0, URZ, PT ;  /* 0x00000000003f782f */ /* 0x000fe20003800000 */
[----:B------:R-:W1:Y:S01]  /*02c0*/  LDC R2, c[0x0][0x65c] ;  /* 0x00019700ff027b82 */ /* 0x000e620000000800 */
[----:B------:R-:W-:Y:S01]  /*02d0*/  SHF.R.S32.HI R7, RZ, 0x1f, R4 ;  /* 0x0000001fff077819 */ /* 0x000fe20000011404 */
[----:B------:R-:W2:Y:S01]  /*02e0*/  S2R R5, SR_CTAID.Y ;  /* 0x0000000000057919 */ /* 0x000ea20000002600 */
[----:B0-----:R-:W-:Y:S01]  /*02f0*/  UMOV UR4, 0x20 ;  /* 0x0000002000047882 */ /* 0x001fe20000000000 */
[----:B------:R-:W-:Y:S01]  /*0300*/  NOP ;  /* 0x0000000000007918 */ /* 0x000fe20000000000 */
[----:B------:R-:W-:Y:S01]  /*0310*/  LEA.HI R7, R7, R4, RZ, 0x2 ;  /* 0x0000000407077211 */ /* 0x000fe200078f10ff */
[----:B------:R-:W0:Y:S01]  /*0320*/  S2R R6, SR_CTAID.X ;  /* 0x0000000000067919 */ /* 0x000e220000002500 */
[----:B------:R-:W-:Y:S01]  /*0330*/  ISETP.NE.AND P2, PT, R10, RZ, PT ;  /* 0x000000ff0a00720c */ /* 0x000fe20003f45270 */
[----:B------:R-:W-:Y:S01]  /*0340*/  NOP ;  /* 0x0000000000007918 */ /* 0x000fe20000000000 */
[----:B------:R-:W-:-:S02]  /*0350*/  LOP3.LUT R7, R7, 0xfffffffc, RZ, 0xc0, !PT ;  /* 0xfffffffc07077812 */ /* 0x000fc400078ec0ff */
[----:B-----5:R-:W-:Y:S02]  /*0360*/  ISETP.NE.OR P0, PT, R0, RZ, !P0 ;  /* 0x000000ff0000720c */ /* 0x020fe40004705670 */
[----:B-1----:R-:W-:-:S04]  /*0370*/  ISETP.NE.AND P3, PT, R2, 0x1, PT ;  /* 0x000000010200780c */ /* 0x002fc80003f65270 */
[----:B------:R-:W-:Y:S01]  /*0380*/  P2R R0, PR, RZ, 0x8 ;  /* 0x00000008ff007803 */ /* 0x000fe20000000000 */
[----:B------:R-:W-:Y:S01]  /*0390*/  IMAD.IADD R0, R4, 0x1, -R7 ;  /* 0x0000000104007824 */ /* 0x000fe200078e0a07 */
[----:B------:R-:W-:Y:S01]  /*03a0*/  LOP3.LUT R4, R3, 0x7f, RZ, 0xc0, !PT ;  /* 0x0000007f03047812 */ /* 0x000fe200078ec0ff */
[----:B------:R-:W-:-:S03]  /*03b0*/  IMAD.MOV.U32 R7, RZ, RZ, RZ ;  /* 0x000000ffff077224 */ /* 0x000fc600078e00ff */
[----:B------:R-:W-:Y:S01]  /*03c0*/  ISETP.NE.AND P1, PT, R0, 0x3, PT ;  /* 0x000000030000780c */ /* 0x000fe20003f25270 */
[----:B------:R-:W-:Y:S01]  /*03d0*/  VOTEU.ALL UP0, P0 ;  /* 0x00000000003f7886 */ /* 0x000fe20000000000 */
[----:B------:R-:W-:Y:S01]  /*03e0*/  VOTEU.ALL UP1, P0 ;  /* 0x00000000003f7886 */ /* 0x000fe20000020000 */
[----:B------:R-:W0:Y:S01]  /*03f0*/  @P3 LDC R17, c[0x0][0x10] ;  /* 0x00000400ff113b82 */ /* 0x000e220000000800 */
[----:B--2---:R-:W-:Y:S02]  /*0400*/  @P3 IMAD.MOV.U32 R8, RZ, RZ, R5 ;  /* 0x000000ffff083224 */ /* 0x004fe400078e0005 */
[----:B------:R-:W-:Y:S01]  /*0410*/  @!UP0 UMOV UR6, 0x400 ;  /* 0x0000040000068882 */ /* 0x000fe20000000000 */
[----:B------:R-:W-:-:S04]  /*0420*/  @!UP0 UIADD3 UR4, -UR4, 0x100000, URZ ;  /* 0x0010000004048890 */ /* 0x000fc8000fffe13f */
[----:B------:R-:W-:Y:S02]  /*0430*/  @!UP0 USHF.L.U32 UR5, UR4, 0xb, URZ ;  /* 0x0000000b04058899 */ /* 0x000fe4000800063f */
[----:B------:R-:W-:Y:S01]  /*0440*/  @!UP0 USHF.L.U32 UR4, UR4, 0x1, URZ ;  /* 0x0000000104048899 */ /* 0x000fe2000800063f */
[----:B------:R-:W-:Y:S01]  /*0450*/  @P3 IMAD.MOV.U32 R9, RZ, RZ, RZ ;  /* 0x000000ffff093224 */ /* 0x000fe200078e00ff */
[----:B------:R-:W1:Y:S08]  /*0460*/  @!UP0 S2UR UR7, SR_CgaCtaId ;  /* 0x00000000000789c3 */ /* 0x000e700000008800 */
[----:B------:R-:W2:Y:S01]  /*0470*/  @!P3 LDC R11, c[0x0][0xc] ;  /* 0x00000300ff0bbb82 */ /* 0x000ea20000000800 */
[----:B0-----:R-:W-:Y:S01]  /*0480*/  @P3 IMAD.WIDE.U32 R16, R6, R17, R8 ;  /* 0x0000001106103225 */ /* 0x001fe200078e0008 */
[----:B-1----:R-:W-:Y:S01]  /*0490*/  @!UP0 ULEA UR8, UR7, UR6, 0x18 ;  /* 0x0000000607088291 */ /* 0x002fe2000f8ec03f */
[----:B------:R-:W-:-:S02]  /*04a0*/  VOTEU.ALL UP0, P0 ;  /* 0x00000000003f7886 */ /* 0x000fc40000000000 */
[----:B------:R-:W-:Y:S01]  /*04b0*/  ULDC UR6, c[0x0][0xc] ;  /* 0x0000030000067ab9 */ /* 0x000fe20000000800 */
[----:B------:R-:W-:Y:S01]  /*04c0*/  ISETP.EQ.OR P0, PT, R0, RZ, !P1 ;  /* 0x000000ff0000720c */ /* 0x000fe20004f02670 */
[----:B------:R-:W-:-:S03]  /*04d0*/  ULDC UR7, c[0x0][0x10] ;  /* 0x0000040000077ab9 */ /* 0x000fc60000000800 */
[C---:B------:R-:W-:Y:S01]  /*04e0*/  ISETP.EQ.AND P0, PT, R10.reuse, RZ, P0 ;  /* 0x000000ff0a00720c */ /* 0x040fe20000702270 */
[----:B------:R-:W-:Y:S02]  /*04f0*/  VIADD R10, R10, 0xffffffff ;  /* 0xffffffff0a0a7836 */ /* 0x000fe40000000000 */
[----:B--2---:R-:W-:Y:S01]  /*0500*/  @!P3 IMAD.WIDE.U32 R8, R11, R5, R6 ;  /* 0x000000050b08b225 */ /* 0x004fe200078e0006 */
[----:B------:R-:W0:Y:S02]  /*0510*/  FENCE.VIEW.ASYNC.S ;  /* 0x00000000000073c6 */ /* 0x000e240000000000 */
[----:B0-----:R-:W3:Y:S01]  /*0520*/  @!UP0 SYNCS.EXCH.64 URZ, [UR8+0x40], UR4 ;  /* 0x00004004083f85b2 */ /* 0x001ee20008000100 */
[----:B------:R-:W-:Y:S01]  /*0530*/  SEL R18, RZ, 0x1, !P0 ;  /* 0x00000001ff127807 */ /* 0x000fe20004000000 */
[----:B------:R-:W-:Y:S01]  /*0540*/  @P3 IMAD.MOV.U32 R11, RZ, RZ, RZ ;  /* 0x000000ffff0b3224 */ /* 0x000fe200078e00ff */
[----:B------:R-:W-:Y:S01]  /*0550*/  ISETP.GE.U32.AND P1, PT, R10, 0x2, PT ;  /* 0x000000020a00780c */ /* 0x000fe20003f26070 */
[----:B------:R-:W-:-:S02]  /*0560*/  @!P3 IMAD.MOV.U32 R16, RZ, RZ, R8 ;  /* 0x000000ffff10b224 */ /* 0x000fc400078e0008 */
[----:B------:R-:W-:Y:S01]  /*0570*/  @P3 IMAD.IADD R17, R17, 0x1, R11 ;  /* 0x0000000111113824 */ /* 0x000fe200078e020b */
[----:B------:R-:W-:Y:S01]  /*0580*/  SEL R18, R18, 0x2, P1 ;  /* 0x0000000212127807 */ /* 0x000fe20000800000 */
[----:B------:R-:W-:Y:S01]  /*0590*/  @!P3 IMAD.MOV.U32 R17, RZ, RZ, R9 ;  /* 0x000000ffff11b224 */ /* 0x000fe200078e0009 */
[----:B------:R0:W3:Y:S01]  /*05a0*/  @!UP1 SYNCS.EXCH.64 URZ, [UR8+0x48], UR4 ;  /* 0x00004804083f95b2 */ /* 0x0000e20008000100 */
[----:B------:R-:W-:Y:S01]  /*05b0*/  NOP ;  /* 0x0000000000007918 */ /* 0x000fe20000000000 */
[----:B0-----:R-:W-:-:S03]  /*05c0*/  UIMAD.WIDE.U32 UR4, UR6, UR7, URZ ;  /* 0x00000007060472a5 */ /* 0x001fc6000f8e003f */
[----:B------:R-:W-:Y:S02]  /*05d0*/  ULDC UR6, c[0x0][0x14] ;  /* 0x0000050000067ab9 */ /* 0x000fe40000000800 */
[----:B------:R-:W-:Y:S02]  /*05e0*/  UIMAD.WIDE.U32 UR42, UR4, UR6, URZ ;  /* 0x00000006042a72a5 */ /* 0x000fe4000f8e003f */
[----:B------:R-:W-:-:S04]  /*05f0*/  UIMAD UR38, UR5, UR6, URZ ;  /* 0x00000006052672a4 */ /* 0x000fc8000f8e023f */
[----:B------:R-:W-:Y:S01]  /*0600*/  UIADD3 UR38, UR43, UR38, URZ ;  /* 0x000000262b267290 */ /* 0x000fe2000fffe03f */
[----:B---34-:R-:W-:Y:S06]  /*0610*/  BAR.SYNC.DEFER_BLOCKING 0x0 ;  /* 0x0000000000007b1d */ /* 0x018fec0000010000 */
[----:B------:R-:W-:Y:S05]  /*0620*/  @!P2 BRA `(.L_x_3) ;  /* 0x0000007000a4a947 */ /* 0x000fea0003800000 */
[----:B------:R-:W-:-:S13]  /*0630*/  ISETP.GT.U32.AND P0, PT, R10, 0x1, PT ;  /* 0x000000010a00780c */ /* 0x000fda0003f04070 */
[----:B------:R-:W-:Y:S05]  /*0640*/  @P0 EXIT ;  /* 0x000000000000094d */ /* 0x000fea0003800000 */
[----:B------:R-:W-:Y:S01]  /*0650*/  ULDC.64 UR4, c[0x0][0x650] ;  /* 0x0001940000047ab9 */ /* 0x000fe20000000a00 */
[----:B------:R-:W-:Y:S01]  /*0660*/  PRMT R0, RZ, 0x7610, R0 ;  /* 0x00007610ff007816 */ /* 0x000fe20000000000 */
[----:B------:R-:W-:Y:S01]  /*0670*/  IMAD.MOV.U32 R83, RZ, RZ, -0x1 ;  /* 0xffffffffff537424 */ /* 0x000fe200078e00ff */
[----:B------:R-:W-:Y:S01]  /*0680*/  ISETP.GE.U32.AND P0, PT, R16, UR4, PT ;  /* 0x0000000410007c0c */ /* 0x000fe2000bf06070 */
[----:B------:R-:W-:Y:S02]  /*0690*/  IMAD.MOV.U32 R82, RZ, RZ, -0x1 ;  /* 0xffffffffff527424 */ /* 0x000fe400078e00ff */
[----:B------:R-:W-:Y:S01]  /*06a0*/  IMAD.MOV.U32 R19, RZ, RZ, -0x1 ;  /* 0xffffffffff137424 */ /* 0x000fe200078e00ff */
[----:B------:R-:W-:-:S13]  /*06b0*/  ISETP.GE.U32.AND.EX P0, PT, R17, UR5, PT, P0 ;  /* 0x0000000511007c0c */ /* 0x000fda000bf06100 */
[----:B------:R-:W-:Y:S05]  /*06c0*/  @P0 BRA `(.L_x_4) ;  /* 0x0000000400580947 */ /* 0x000fea0003800000 */
[----:B------:R-:W0:Y:S01]  /*06d0*/  LDC.64 R20, c[0x0][0x628] ;  /* 0x00018a00ff147b82 */ /* 0x000e220000000a00 */
[----:B------:R-:W-:Y:S02]  /*06e0*/  IMAD.MOV.U32 R8, RZ, RZ, R16 ;  /* 0x000000ffff087224 */ /* 0x000fe400078e0010 */
[----:B------:R-:W-:-:S05]  /*06f0*/  IMAD.MOV.U32 R9, RZ, RZ, R17 ;  /* 0x000000ffff097224 */ /* 0x000fca00078e0011 */
[----:B------:R-:W1:Y:S08]  /*0700*/  LDC R0, c[0x0][0x630] ;  /* 0x00018c00ff007b82 */ /* 0x000e700000000800 */
[----:B------:R-:W2:Y:S01]  /*0710*/  LDC.64 R22, c[0x0][0x620] ;  /* 0x00018800ff167b82 */ /* 0x000ea20000000a00 */
[----:B0-----:R-:W-:-:S04]  /*0720*/  ISETP.NE.U32.AND P0, PT, R20, RZ, PT ;  /* 0x000000ff1400720c */ /* 0x001fc80003f05070 */
[----:B------:R-:W-:-:S13]  /*0730*/  ISETP.NE.AND.EX P0, PT, R21, RZ, PT, P0 ;  /* 0x000000ff1500720c */ /* 0x000fda0003f05300 */
[----:B-12---:R-:W-:Y:S05]  /*0740*/  @!P0 BRA `(.L_x_5) ;  /* 0x0000000000288947 */ /* 0x006fea0003800000 */
[----:B------:R-:W0:Y:S02]  /*0750*/  LDC R13, c[0x0][0x634] ;  /* 0x00018d00ff0d7b82 */ /* 0x000e240000000800 */
[----:B0-----:R-:W-:-:S05]  /*0760*/  IADD3 R13, P0, R16, R13, RZ ;  /* 0x0000000d100d7210 */ /* 0x001fca0007f1e0ff */
[----:B------:R-:W-:-:S04]  /*0770*/  IMAD.X R15, RZ, RZ, R17, P0 ;  /* 0x000000ffff0f7224 */ /* 0x000fc800000e0611 */
[----:B------:R-:W-:-:S04]  /*0780*/  IMAD.WIDE.U32 R8, R15, R20, RZ ;  /* 0x000000140f087225 */ /* 0x000fc800078e00ff */
[----:B------:R-:W-:-:S04]  /*0790*/  IMAD.WIDE.U32 R10, P0, R13, R21, R8 ;  /* 0x000000150d0a7225 */ /* 0x000fc80007800008 */
[----:B------:R-:W-:-:S04]  /*07a0*/  IMAD.WIDE.U32 R8, R13, R20, RZ ;  /* 0x000000140d087225 */ /* 0x000fc800078e00ff */
[----:B------:R-:W-:Y:S01]  /*07b0*/  IMAD.X R13, RZ, RZ, RZ, P0 ;  /* 0x000000ffff0d7224 */ /* 0x000fe200000e06ff */
[----:B------:R-:W-:Y:S01]  /*07c0*/  IADD3 RZ, P0, R9, R10, RZ ;  /* 0x0000000a09ff7210 */ /* 0x000fe20007f1e0ff */
[----:B------:R-:W-:-:S04]  /*07d0*/  IMAD.MOV.U32 R12, RZ, RZ, R11 ;  /* 0x000000ffff0c7224 */ /* 0x000fc800078e000b */
[----:B------:R-:W-:-:S08]  /*07e0*/  IMAD.WIDE.U32.X R8, R15, R21, R12, P0 ;  /* 0x000000150f087225 */ /* 0x000fd000000e040c */
.L_x_5:
[-CC-:B------:R-:W-:Y:S01]  /*07f0*/  SHF.R.U64 R25, R8, R0.reuse, R9.reuse ;  /* 0x0000000008197219 */ /* 0x180fe20000001209 */
[----:B------:R-:W0:Y:S01]  /*0800*/  LDC R12, c[0x0][0x618] ;  /* 0x00018600ff0c7b82 */ /* 0x000e220000000800 */
[----:B------:R-:W-:Y:S01]  /*0810*/  SHF.R.U32.HI R7, RZ, R0, R9 ;  /* 0x00000000ff077219 */ /* 0x000fe20000011609 */
[----:B------:R-:W-:Y:S01]  /*0820*/  ULDC UR4, c[0x0][0x150] ;  /* 0x0000540000047ab9 */ /* 0x000fe20000000800 */
[----:B------:R-:W-:Y:S02]  /*0830*/  IADD3 R11, P0, RZ, -R25, RZ ;  /* 0x80000019ff0b7210 */ /* 0x000fe40007f1e0ff */
[----:B------:R-:W-:-:S03]  /*0840*/  I2FP.F32.U32 R0, R6 ;  /* 0x0000000600007245 */ /* 0x000fc60000201000 */
[----:B------:R-:W1:Y:S01]  /*0850*/  LDC.64 R30, c[0x0][0x640] ;  /* 0x00019000ff1e7b82 */ /* 0x000e620000000a00 */
[----:B------:R-:W-:Y:S02]  /*0860*/  IMAD.X R13, RZ, RZ, ~R7, P0 ;  /* 0x000000ffff0d7224 */ /* 0x000fe400000e0e07 */
[----:B------:R-:W-:Y:S01]  /*0870*/  FMUL R0, R0, UR4 ;  /* 0x0000000400007c20 */ /* 0x000fe20008400000 */
[----:B------:R-:W-:Y:S01]  /*0880*/  IMAD.WIDE.U32 R8, R11, R22, R16 ;  /* 0x000000160b087225 */ /* 0x000fe200078e0010 */
[----:B------:R-:W-:-:S03]  /*0890*/  ULDC UR4, c[0x0][0x154] ;  /* 0x0000550000047ab9 */ /* 0x000fc60000000800 */
[----:B------:R-:W-:Y:S01]  /*08a0*/  IMAD R10, R13, R22, RZ ;  /* 0x000000160d0a7224 */ /* 0x000fe200078e02ff */
[----:B------:R-:W2:Y:S01]  /*08b0*/  LDC R7, c[0x0][0x144] ;  /* 0x00005100ff077b82 */ /* 0x000ea20000000800 */
[----:B------:R-:W3:Y:S02]  /*08c0*/  F2I.U32.TRUNC.NTZ R0, R0 ;  /* 0x0000000000007305 */ /* 0x000ee4000020f000 */
[----:B------:R-:W-:-:S04]  /*08d0*/  IMAD R11, R11, R23, R10 ;  /* 0x000000170b0b7224 */ /* 0x000fc800078e020a */
[----:B------:R-:W-:Y:S01]  /*08e0*/  IMAD.IADD R9, R9, 0x1, R11 ;  /* 0x0000000109097824 */ /* 0x000fe200078e020b */
[----:B------:R-:W4:Y:S01]  /*08f0*/  LDC R24, c[0x0][0x608] ;  /* 0x00018200ff187b82 */ /* 0x000f220000000800 */
[----:B------:R-:W-:-:S03]  /*0900*/  IMAD.MOV.U32 R11, RZ, RZ, -0x1 ;  /* 0xffffffffff0b7424 */ /* 0x000fc600078e00ff */
[-CC-:B0-----:R-:W-:Y:S02]  /*0910*/  SHF.R.U64 R22, R8, R12.reuse, R9.reuse ;  /* 0x0000000c08167219 */ /* 0x181fe40000001209 */
[----:B------:R-:W-:Y:S02]  /*0920*/  I2FP.F32.U32 R8, R5 ;  /* 0x0000000500087245 */ /* 0x000fe40000201000 */
[----:B------:R-:W0:Y:S01]  /*0930*/  LDC R28, c[0x0][0x658] ;  /* 0x00019600ff1c7b82 */ /* 0x000e220000000800 */
[----:B-1----:R-:W-:Y:S01]  /*0940*/  ISETP.NE.U32.AND P0, PT, R30, RZ, PT ;  /* 0x000000ff1e00720c */ /* 0x002fe20003f05070 */
[----:B---3--:R-:W-:Y:S02]  /*0950*/  IMAD.MOV R10, RZ, RZ, -R0 ;  /* 0x000000ffff0a7224 */ /* 0x008fe400078e0a00 */
[----:B------:R-:W-:Y:S01]  /*0960*/  FMUL R8, R8, UR4 ;  /* 0x0000000408087c20 */ /* 0x000fe20008400000 */
[----:B------:R-:W-:Y:S02]  /*0970*/  SHF.R.U32.HI R9, RZ, R12, R9 ;  /* 0x0000000cff097219 */ /* 0x000fe40000011609 */
[----:B------:R-:W-:Y:S01]  /*0980*/  ISETP.NE.AND.EX P0, PT, R31, RZ, PT, P0 ;  /* 0x000000ff1f00720c */ /* 0x000fe20003f05300 */
[----:B------:R1:W3:Y:S01]  /*0990*/  F2I.U32.TRUNC.NTZ R15, R8 ;  /* 0x00000008000f7305 */ /* 0x0002e2000020f000 */
[----:B------:R-:W1:Y:S01]  /*09a0*/  LDC R20, c[0x0][0x148] ;  /* 0x00005200ff147b82 */ /* 0x000e620000000800 */
[----:B--2---:R-:W-:-:S07]  /*09b0*/  IMAD R0, R7, R10, R6 ;  /* 0x0000000a07007224 */ /* 0x004fce00078e0206 */
[----:B------:R-:W2:Y:S01]  /*09c0*/  LDC R26, c[0x0][0x600] ;  /* 0x00018000ff1a7b82 */ /* 0x000ea20000000800 */
[-CC-:B----4-:R-:W-:Y:S02]  /*09d0*/  SHF.R.U64 R32, R22, R24.reuse, R9.reuse ;  /* 0x0000001816207219 */ /* 0x190fe40000001209 */
[----:B------:R-:W-:Y:S01]  /*09e0*/  SHF.R.U32.HI R7, RZ, R24, R9 ;  /* 0x00000018ff077219 */ /* 0x000fe20000011609 */
[----:B------:R-:W-:-:S04]  /*09f0*/  IMAD.MOV.U32 R9, RZ, RZ, 0x1 ;  /* 0x00000001ff097424 */ /* 0x000fc800078e00ff */
[----:B------:R-:W4:Y:S01]  /*0a00*/  LDC R21, c[0x0][0x648] ;  /* 0x00019200ff157b82 */ /* 0x000f220000000800 */
[-C--:B0-----:R-:W-:Y:S02]  /*0a10*/  SHF.L.U32 R6, R11, R28.reuse, RZ ;  /* 0x0000001c0b067219 */ /* 0x081fe400000006ff */
[--C-:B------:R-:W-:Y:S02]  /*0a20*/  SHF.R.U64 R24, R32, R28, R7.reuse ;  /* 0x0000001c20187219 */ /* 0x100fe40000001207 */
[----:B------:R-:W-:Y:S02]  /*0a30*/  LOP3.LUT R13, RZ, R6, RZ, 0x33, !PT ;  /* 0x00000006ff0d7212 */ /* 0x000fe400078e33ff */
[-C--:B------:R-:W-:Y:S01]  /*0a40*/  SHF.R.U32.HI R7, RZ, R28.reuse, R7 ;  /* 0x0000001cff077219 */ /* 0x080fe20000011607 */
[----:B------:R-:W0:Y:S01]  /*0a50*/  LDC R23, c[0x0][0x638] ;  /* 0x00018e00ff177b82 */ /* 0x000e220000000800 */
[----:B------:R-:W-:Y:S01]  /*0a60*/  SHF.L.U32 R12, R9, R28, RZ ;  /* 0x0000001c090c7219 */ /* 0x000fe200000006ff */
[----:B------:R-:W-:-:S06]  /*0a70*/  IMAD.MOV.U32 R6, RZ, RZ, R24 ;  /* 0x000000ffff067224 */ /* 0x000fcc00078e0018 */
[----:B------:R-:W0:Y:S01]  /*0a80*/  LDC R83, c[0x0][0x610] ;  /* 0x00018400ff537b82 */ /* 0x000e220000000800 */
[----:B-1-3--:R-:W-:Y:S05]  /*0a90*/  @!P0 BRA `(.L_x_6) ;  /* 0x0000000000288947 */ /* 0x00afea0003800000 */
[----:B------:R-:W1:Y:S02]  /*0aa0*/  LDC R11, c[0x0][0x64c] ;  /* 0x00019300ff0b7b82 */ /* 0x000e640000000800 */
[----:B-1----:R-:W-:-:S05]  /*0ab0*/  IADD3 R11, P0, R24, R11, RZ ;  /* 0x0000000b180b7210 */ /* 0x002fca0007f1e0ff */
        /* <DEDUP_REMOVED lines=8> */
.L_x_6:
[----:B----4-:R-:W-:Y:S01]  /*0b40*/  SHF.R.U64 R6, R6, R21, R7 ;  /* 0x0000001506067219 */ /* 0x010fe20000001207 */
[----:B--2---:R-:W-:Y:S01]  /*0b50*/  VIADD R7, R26, 0xffffffff ;  /* 0xffffffff1a077836 */ /* 0x004fe20000000000 */
[----:B------:R-:W-:Y:S01]  /*0b60*/  LOP3.LUT R13, R32, R13, RZ, 0xc0, !PT ;  /* 0x0000000d200d7212 */ /* 0x000fe200078ec0ff */
[----:B------:R-:W-:Y:S02]  /*0b70*/  IMAD.MOV R15, RZ, RZ, -R15 ;  /* 0x000000ffff0f7224 */ /* 0x000fe400078e0a0f */
[----:B------:R-:W-:Y:S02]  /*0b80*/  IMAD.MOV R8, RZ, RZ, -R6 ;  /* 0x000000ffff087224 */ /* 0x000fe400078e0a06 */
[----:B------:R-:W-:Y:S01]  /*0b90*/  IMAD R13, R12, R6, R13 ;  /* 0x000000060c0d7224 */ /* 0x000fe200078e020d */
[----:B------:R-:W-:Y:S01]  /*0ba0*/  LOP3.LUT R6, R22, R7, RZ, 0xc0, !PT ;  /* 0x0000000716067212 */ /* 0x000fe200078ec0ff */
[----:B------:R-:W-:Y:S02]  /*0bb0*/  @P3 IMAD R0, R20, R15, R5 ;  /* 0x0000000f14003224 */ /* 0x000fe400078e0205 */
[----:B0-----:R-:W-:-:S02]  /*0bc0*/  IMAD R5, R8, R23, R24 ;  /* 0x0000001708057224 */ /* 0x001fc400078e0218 */
[----:B------:R-:W-:Y:S02]  /*0bd0*/  IMAD R83, R13, R83, R0 ;  /* 0x000000530d537224 */ /* 0x000fe400078e0200 */
[----:B------:R-:W-:Y:S02]  /*0be0*/  IMAD R6, R5, R26, R6 ;  /* 0x0000001a05067224 */ /* 0x000fe400078e0206 */
[----:B------:R-:W-:Y:S02]  /*0bf0*/  IMAD.MOV.U32 R0, RZ, RZ, 0x1 ;  /* 0x00000001ff007424 */ /* 0x000fe400078e00ff */
[----:B------:R-:W-:Y:S01]  /*0c00*/  IMAD.MOV.U32 R19, RZ, RZ, R25 ;  /* 0x000000ffff137224 */ /* 0x000fe200078e0019 */
[----:B------:R-:W-:Y:S02]  /*0c10*/  SEL R82, R6, R83, !P3 ;  /* 0x0000005306527207 */ /* 0x000fe40005800000 */
[----:B------:R-:W-:-:S07]  /*0c20*/  SEL R83, R83, R6, !P3 ;  /* 0x0000000653537207 */ /* 0x000fce0005800000 */
.L_x_4:
[----:B------:R-:W-:-:S08]  /*0c30*/  NOP ;  /* 0x0000000000007918 */ /* 0x000fd00000000000 */
[----:B------:R-:W0:Y:S02]  /*0c40*/  USETMAXREG.TRY_ALLOC.CTAPOOL UP0, 0xe8 ;  /* 0x000000e8000079c8 */ /* 0x000e240008000600 */
[----:B0-----:R-:W-:-:S13]  /*0c50*/  PLOP3.LUT P0, PT, PT, PT, UP0, 0x80, 0x0 ;  /* 0x000000000000781c */ /* 0x001fda0003f0f008 */
[----:B------:R-:W-:Y:S05]  /*0c60*/  @!P0 BRA `(.L_x_4) ;  /* 0xfffffffc00f08947 */ /* 0x000fea000383ffff */
[----:B------:R-:W-:Y:S01]  /*0c70*/  ULDC.64 UR4, c[0x0][0x598] ;  /* 0x0001660000047ab9 */ /* 0x000fe20000000a00 */
[----:B------:R-:W-:Y:S01]  /*0c80*/  ULDC.64 UR44, c[0x0][0x208] ;  /* 0x00008200002c7ab9 */ /* 0x000fe20000000a00 */
[----:B------:R-:W-:-:S04]  /*0c90*/  ISETP.NE.U32.AND P0, PT, RZ, UR4, PT ;  /* 0x00000004ff007c0c */ /* 0x000fc8000bf05070 */
[----:B------:R-:W-:-:S13]  /*0ca0*/  ISETP.NE.AND.EX P0, PT, RZ, UR5, PT, P0 ;  /* 0x00000005ff007c0c */ /* 0x000fda000bf05300 */
[----:B------:R-:W-:Y:S05]  /*0cb0*/  @!P0 BRA `(.L_x_7) ;  /* 0x00000000001c8947 */ /* 0x000fea0003800000 */
[----:B------:R-:W0:Y:S02]  /*0cc0*/  LDC.64 R6, c[0x0][0x598] ;  /* 0x00016600ff067b82 */ /* 0x000e240000000a00 */
[----:B0-----:R-:W2:Y:S02]  /*0cd0*/  LDG.E.64 R6, desc[UR44][R6.64] ;  /* 0x0000002c06067981 */ /* 0x001ea4000c1e1b00 */
[----:B--2---:R-:W-:-:S04]  /*0ce0*/  ISETP.NE.U32.AND P0, PT, R6, RZ, PT ;  /* 0x000000ff0600720c */ /* 0x004fc80003f05070 */
[----:B------:R-:W-:-:S13]  /*0cf0*/  ISETP.NE.AND.EX P0, PT, R7, RZ, PT, P0 ;  /* 0x000000ff0700720c */ /* 0x000fda0003f05300 */
[----:B------:R-:W-:Y:S05]  /*0d00*/  @!P0 BRA `(.L_x_7) ;  /* 0x0000000000088947 */ /* 0x000fea0003800000 */
[----:B------:R0:W5:Y:S01]  /*0d10*/  LD.E R72, desc[UR44][R6.64] ;  /* 0x0000002c06487980 */ /* 0x000162000c101900 */
[----:B------:R-:W-:Y:S05]  /*0d20*/  BRA `(.L_x_8) ;  /* 0x0000000000247947 */ /* 0x000fea0003800000 */
.L_x_7:
[----:B------:R-:W-:Y:S02]  /*0d30*/  ULDC.64 UR4, c[0x0][0x588] ;  /* 0x0001620000047ab9 */ /* 0x000fe40000000a00 */
[----:B------:R-:W-:-:S04]  /*0d40*/  ISETP.NE.U32.AND P0, PT, RZ, UR4, PT ;  /* 0x00000004ff007c0c */ /* 0x000fc8000bf05070 */
[----:B------:R-:W-:-:S13]  /*0d50*/  ISETP.NE.AND.EX P0, PT, RZ, UR5, PT, P0 ;  /* 0x00000005ff007c0c */ /* 0x000fda000bf05300 */
[----:B------:R-:W-:Y:S05]  /*0d60*/  @!P0 BRA `(.L_x_9) ;  /* 0x00000000000c8947 */ /* 0x000fea0003800000 */
[----:B------:R-:W0:Y:S02]  /*0d70*/  LDC.64 R72, c[0x0][0x588] ;  /* 0x00016200ff487b82 */ /* 0x000e240000000a00 */
[----:B0-----:R1:W5:Y:S01]  /*0d80*/  LDG.E R72, desc[UR44][R72.64] ;  /* 0x0000002c48487981 */ /* 0x001362000c1e1900 */
[----:B------:R-:W-:Y:S05]  /*0d90*/  BRA `(.L_x_8) ;  /* 0x0000000000087947 */ /* 0x000fea0003800000 */
.L_x_9:
[----:B------:R-:W-:Y:S02]  /*0da0*/  ULDC UR4, c[0x0][0x580] ;  /* 0x0001600000047ab9 */ /* 0x000fe40000000800 */
[----:B------:R-:W-:-:S07]  /*0db0*/  IMAD.U32 R72, RZ, RZ, UR4 ;  /* 0x00000004ff487e24 */ /* 0x000fce000f8e00ff */
.L_x_8:
[----:B------:R-:W-:Y:S02]  /*0dc0*/  ULDC.64 UR4, c[0x0][0x5a0] ;  /* 0x0001680000047ab9 */ /* 0x000fe40000000a00 */
[----:B------:R-:W-:-:S04]  /*0dd0*/  ISETP.NE.U32.AND P0, PT, RZ, UR4, PT ;  /* 0x00000004ff007c0c */ /* 0x000fc8000bf05070 */
[----:B------:R-:W-:-:S13]  /*0de0*/  ISETP.NE.AND.EX P0, PT, RZ, UR5, PT, P0 ;  /* 0x00000005ff007c0c */ /* 0x000fda000bf05300 */
[----:B------:R-:W-:Y:S05]  /*0df0*/  @!P0 BRA `(.L_x_10) ;  /* 0x00000000001c8947 */ /* 0x000fea0003800000 */
[----:B0-----:R-:W0:Y:S02]  /*0e00*/  LDC.64 R6, c[0x0][0x5a0] ;  /* 0x00016800ff067b82 */ /* 0x001e240000000a00 */
[----:B0-----:R-:W2:Y:S02]  /*0e10*/  LDG.E.64 R6, desc[UR44][R6.64] ;  /* 0x0000002c06067981 */ /* 0x001ea4000c1e1b00 */
[----:B--2---:R-:W-:-:S04]  /*0e20*/  ISETP.NE.U32.AND P0, PT, R6, RZ, PT ;  /* 0x000000ff0600720c */ /* 0x004fc80003f05070 */
[----:B------:R-:W-:-:S13]  /*0e30*/  ISETP.NE.AND.EX P0, PT, R7, RZ, PT, P0 ;  /* 0x000000ff0700720c */ /* 0x000fda0003f05300 */
[----:B------:R-:W-:Y:S05]  /*0e40*/  @!P0 BRA `(.L_x_10) ;  /* 0x0000000000088947 */ /* 0x000fea0003800000 */
[----:B-1----:R0:W5:Y:S01]  /*0e50*/  LD.E R73, desc[UR44][R6.64] ;  /* 0x0000002c06497980 */ /* 0x002162000c101900 */
[----:B------:R-:W-:Y:S05]  /*0e60*/  BRA `(.L_x_11) ;  /* 0x0000000000247947 */ /* 0x000fea0003800000 */
.L_x_10:
[----:B------:R-:W-:Y:S02]  /*0e70*/  ULDC.64 UR4, c[0x0][0x590] ;  /* 0x0001640000047ab9 */ /* 0x000fe40000000a00 */
[----:B------:R-:W-:-:S04]  /*0e80*/  ISETP.NE.U32.AND P0, PT, RZ, UR4, PT ;  /* 0x00000004ff007c0c */ /* 0x000fc8000bf05070 */
[----:B------:R-:W-:-:S13]  /*0e90*/  ISETP.NE.AND.EX P0, PT, RZ, UR5, PT, P0 ;  /* 0x00000005ff007c0c */ /* 0x000fda000bf05300 */
[----:B------:R-:W-:Y:S05]  /*0ea0*/  @!P0 BRA `(.L_x_12) ;  /* 0x00000000000c8947 */ /* 0x000fea0003800000 */
[----:B0-----:R-:W1:Y:S02]  /*0eb0*/  LDC.64 R6, c[0x0][0x590] ;  /* 0x00016400ff067b82 */ /* 0x001e640000000a00 */
[----:B-1----:R1:W5:Y:S01]  /*0ec0*/  LDG.E R73, desc[UR44][R6.64] ;  /* 0x0000002c06497981 */ /* 0x002362000c1e1900 */
[----:B------:R-:W-:Y:S05]  /*0ed0*/  BRA `(.L_x_11) ;  /* 0x0000000000087947 */ /* 0x000fea0003800000 */
.L_x_12:
[----:B------:R-:W-:Y:S02]  /*0ee0*/  ULDC UR4, c[0x0][0x584] ;  /* 0x0001610000047ab9 */ /* 0x000fe40000000800 */
[----:B-1----:R-:W-:-:S07]  /*0ef0*/  IMAD.U32 R73, RZ, RZ, UR4 ;  /* 0x00000004ff497e24 */ /* 0x002fce000f8e00ff */
.L_x_11:
[----:B------:R-:W-:-:S13]  /*0f00*/  LOP3.LUT P0, RZ, R0, 0xff, RZ, 0xc0, !PT ;  /* 0x000000ff00ff7812 */ /* 0x000fda000780c0ff */
[----:B------:R-:W-:Y:S05]  /*0f10*/  @!P0 EXIT ;  /* 0x000000000000894d */ /* 0x000fea0003800000 */
[----:B------:R-:W2:Y:S01]  /*0f20*/  LDC R76, c[0x0][0x658] ;  /* 0x00019600ff4c7b82 */ /* 0x000ea20000000800 */
[----:B------:R-:W-:Y:S01]  /*0f30*/  ULDC.64 UR6, c[0x0][0x288] ;  /* 0x0000a20000067ab9 */ /* 0x000fe20000000a00 */
[----:B------:R-:W-:Y:S01]  /*0f40*/  LOP3.LUT R14, R14, 0x1, RZ, 0xc0, !PT ;  /* 0x000000010e0e7812 */ /* 0x000fe200078ec0ff */
[----:B------:R-:W-:Y:S01]  /*0f50*/  UIADD3 UR4, UR7, 0x7f, URZ ;  /* 0x0000007f07047890 */ /* 0x000fe2000fffe03f */
[----:B------:R-:W-:Y:S01]  /*0f60*/  SHF.R.U32.HI R0, RZ, 0x2, R3 ;  /* 0x00000002ff007819 */ /* 0x000fe20000011603 */
[----:B01----:R-:W-:Y:S01]  /*0f70*/  IMAD.MOV.U32 R7, RZ, RZ, -0x1 ;  /* 0xffffffffff077424 */ /* 0x003fe200078e00ff */
[----:B------:R-:W-:Y:S01]  /*0f80*/  SHF.R.U32.HI R4, RZ, 0x1, R4 ;  /* 0x00000001ff047819 */ /* 0x000fe20000011604 */
[----:B------:R-:W-:Y:S01]  /*0f90*/  USHF.R.S32.HI UR5, URZ, 0x1f, UR4 ;  /* 0x0000001f3f057899 */ /* 0x000fe20008011404 */
[----:B------:R-:W0:Y:S01]  /*0fa0*/  LDC.64 R74, c[0x0][0x5c8] ;  /* 0x00017200ff4a7b82 */ /* 0x000e220000000a00 */
[----:B------:R-:W-:Y:S01]  /*0fb0*/  IMAD.SHL.U32 R5, R14, 0x40, RZ ;  /* 0x000000400e057824 */ /* 0x000fe200078e00ff */
[----:B------:R-:W-:Y:S01]  /*0fc0*/  LOP3.LUT R0, R0, 0x7, RZ, 0xc0, !PT ;  /* 0x0000000700007812 */ /* 0x000fe200078ec0ff */
[----:B------:R-:W-:Y:S01]  /*0fd0*/  ULEA.HI UR5, UR5, UR4, URZ, 0x7 ;  /* 0x0000000405057291 */ /* 0x000fe2000f8f383f */
[----:B------:R-:W-:Y:S01]  /*0fe0*/  LOP3.LUT R23, R4, 0x30, RZ, 0xc0, !PT ;  /* 0x0000003004177812 */ /* 0x000fe200078ec0ff */
[----:B------:R-:W-:Y:S01]  /*0ff0*/  IMAD.MOV.U32 R9, RZ, RZ, 0x1 ;  /* 0x00000001ff097424 */ /* 0x000fe200078e00ff */
[--C-:B------:R-:W-:Y:S01]  /*1000*/  LOP3.LUT R22, R5, 0x40, R0.reuse, 0xe2, !PT ;  /* 0x0000004005167812 */ /* 0x100fe200078ee200 */
[----:B------:R-:W-:Y:S01]  /*1010*/  USHF.R.S32.HI UR39, URZ, 0x7, UR5 ;  /* 0x000000073f277899 */ /* 0x000fe20008011405 */
[-C--:B------:R-:W-:Y:S01]  /*1020*/  IADD3 R5, RZ, -R23.reuse, -R0 ;  /* 0x80000017ff057210 */ /* 0x080fe20007ffe800 */
[----:B------:R-:W-:Y:S01]  /*1030*/  IMAD.U32 R6, RZ, RZ, UR6 ;  /* 0x00000006ff067e24 */ /* 0x000fe2000f8e00ff */
[C---:B------:R-:W-:Y:S01]  /*1040*/  LOP3.LUT R77, R3.reuse, 0x3, RZ, 0xc0, !PT ;  /* 0x00000003034d7812 */ /* 0x040fe200078ec0ff */
[----:B------:R-:W-:Y:S01]  /*1050*/  UISETP.LT.AND UP0, UPT, UR39, 0x1, UPT ;  /* 0x000000012700788c */ /* 0x000fe2000bf01270 */
[----:B------:R-:W-:Y:S01]  /*1060*/  LOP3.LUT R79, R3, 0x80, RZ, 0xc0, !PT ;  /* 0x00000080034f7812 */ /* 0x000fe200078ec0ff */
[----:B------:R-:W-:Y:S01]  /*1070*/  IMAD R5, R14, -0x40, R5 ;  /* 0xffffffc00e057824 */ /* 0x000fe200078e0205 */
[----:B------:R-:W-:Y:S01]  /*1080*/  ULDC UR4, c[0x0][0x284] ;  /* 0x0000a10000047ab9 */ /* 0x000fe20000000800 */
[----:B------:R-:W-:Y:S01]  /*1090*/  LOP3.LUT R22, R22, R23, RZ, 0xfc, !PT ;  /* 0x0000001716167212 */ /* 0x000fe200078efcff */
[----:B------:R-:W-:Y:S01]  /*10a0*/  USEL UR40, UR39, 0x1, UP0 ;  /* 0x0000000127287887 */ /* 0x000fe20008000000 */
[-C--:B--2---:R-:W-:Y:S01]  /*10b0*/  SHF.L.U32 R7, R7, R76.reuse, RZ ;  /* 0x0000004c07077219 */ /* 0x084fe200000006ff */
[----:B------:R-:W-:Y:S01]  /*10c0*/  IMAD R77, R77, -0x2, R6 ;  /* 0xfffffffe4d4d7824 */ /* 0x000fe200078e0206 */
[----:B------:R-:W-:Y:S01]  /*10d0*/  SHF.L.U32 R76, R9, R76, RZ ;  /* 0x0000004c094c7219 */ /* 0x000fe200000006ff */
[----:B------:R-:W-:Y:S01]  /*10e0*/  IMAD.SHL.U32 R78, R3, 0x2, RZ ;  /* 0x00000002034e7824 */ /* 0x000fe200078e00ff */
[----:B------:R-:W-:Y:S01]  /*10f0*/  LOP3.LUT R94, R18, 0x1, RZ, 0xfc, !PT ;  /* 0x00000001125e7812 */ /* 0x000fe200078efcff */
[----:B------:R-:W-:Y:S01]  /*1100*/  VIADD R81, R5, UR4 ;  /* 0x0000000405517c36 */ /* 0x000fe20008000000 */
[----:B------:R-:W-:Y:S01]  /*1110*/  SHF.R.U32.HI R79, RZ, 0x7, R79 ;  /* 0x00000007ff4f7819 */ /* 0x000fe2000001164f */
[----:B------:R-:W-:Y:S01]  /*1120*/  IMAD.MOV.U32 R23, RZ, RZ, RZ ;  /* 0x000000ffff177224 */ /* 0x000fe200078e00ff */
[C---:B0-----:R-:W-:Y:S01]  /*1130*/  SHF.L.U64.HI R75, R74.reuse, 0x3, R75 ;  /* 0x000000034a4b7819 */ /* 0x041fe2000001024b */
[----:B------:R-:W-:Y:S01]  /*1140*/  IMAD.SHL.U32 R74, R74, 0x8, RZ ;  /* 0x000000084a4a7824 */ /* 0x000fe200078e00ff */
[----:B------:R-:W-:Y:S01]  /*1150*/  LOP3.LUT R80, RZ, R7, RZ, 0x33, !PT ;  /* 0x00000007ff507212 */ /* 0x000fe200078e33ff */
[----:B------:R-:W-:Y:S01]  /*1160*/  UIADD3 UR40, UR39, -UR40, URZ ;  /* 0x8000002827287290 */ /* 0x000fe2000fffe03f */
[----:B------:R-:W-:Y:S01]  /*1170*/  UMOV UR36, URZ ;  /* 0x0000003f00247c82 */ /* 0x000fe20008000000 */
[----:B------:R-:W-:-:S10]  /*1180*/  UMOV UR37, URZ ;  /* 0x0000003f00257c82 */ /* 0x000fd40008000000 */
.L_x_124:
[----:B------:R-:W0:Y:S01]  /*1190*/  SHFL.IDX PT, R0, R79, RZ, 0x1f ;  /* 0x00001fff4f007589 */ /* 0x000e2200000e0000 */
[----:B-1----:R-:W1:Y:S01]  /*11a0*/  S2UR UR7, SR_CgaCtaId ;  /* 0x00000000000779c3 */ /* 0x002e620000008800 */
[----:B------:R-:W-:Y:S01]  /*11b0*/  UMOV UR6, 0x400 ;  /* 0x0000040000067882 */ /* 0x000fe20000000000 */
[----:B0-----:R-:W-:Y:S01]  /*11c0*/  R2UR UR4, R0 ;  /* 0x00000000000472ca */ /* 0x001fe200000e0000 */
[----:B-1----:R-:W-:-:S12]  /*11d0*/  ULEA UR46, UR7, UR6, 0x18 ;  /* 0x00000006072e7291 */ /* 0x002fd8000f8ec03f */
[----:B------:R-:W-:-:S04]  /*11e0*/  ULEA.HI UR5, UR4, UR4, URZ, 0x1 ;  /* 0x0000000404057291 */ /* 0x000fc8000f8f083f */
[----:B------:R-:W-:-:S04]  /*11f0*/  ULOP3.LUT UR5, UR5, 0x7fffe, URZ, 0xc0, !UPT ;  /* 0x0007fffe05057892 */ /* 0x000fc8000f8ec03f */
[----:B------:R-:W-:-:S03]  /*1200*/  UIADD3 UR5, UR4, -UR5, URZ ;  /* 0x8000000504057290 */ /* 0x000fc6000fffe03f */
[----:B------:R-:W-:Y:S01]  /*1210*/  ULDC UR4, c[0x0][0x28c] ;  /* 0x0000a30000047ab9 */ /* 0x000fe20000000800 */
[----:B------:R-:W-:Y:S01]  /*1220*/  ULEA UR5, UR5, UR46, 0xd ;  /* 0x0000002e05057291 */ /* 0x000fe2000f8e683f */
[----:B------:R-:W-:-:S03]  /*1230*/  ISETP.LT.AND P0, PT, RZ, UR4, PT ;  /* 0x00000004ff007c0c */ /* 0x000fc6000bf01270 */
[----:B------:R-:W-:-:S04]  /*1240*/  UIADD3 UR5, UR5, 0x100, URZ ;  /* 0x0000010005057890 */ /* 0x000fc8000fffe03f */
[----:B------:R-:W-:-:S04]  /*1250*/  USHF.R.U32.HI UR5, URZ, 0x4, UR5 ;  /* 0x000000043f057899 */ /* 0x000fc80008011605 */
[----:B------:R-:W-:-:S04]  /*1260*/  ULOP3.LUT UR5, UR5, 0x3fff, URZ, 0xc0, !UPT ;  /* 0x00003fff05057892 */ /* 0x000fc8000f8ec03f */
[----:B------:R-:W-:Y:S01]  /*1270*/  ULOP3.LUT UR41, UR5, 0x10000, URZ, 0xfc, !UPT ;  /* 0x0001000005297892 */ /* 0x000fe2000f8efc3f */
[----:B--2345:R-:W-:Y:S11]  /*1280*/  @P0 BRA `(.L_x_13) ;  /* 0x0000000000400947 */ /* 0x03cff60003800000 */
[----:B------:R-:W-:Y:S01]  /*1290*/  MOV R0, 0x0 ;  /* 0x0000000000007802 */ /* 0x000fe20000000f00 */
[----:B------:R-:W-:Y:S01]  /*12a0*/  ULDC.64 UR4, c[0x4][0x68] ;  /* 0x01001a0000047ab9 */ /* 0x000fe20000000a00 */
[----:B------:R-:W-:Y:S01]  /*12b0*/  ULDC.64 UR6, c[0x4][0x8] ;  /* 0x0100020000067ab9 */ /* 0x000fe20000000a00 */
[----:B------:R-:W-:Y:S01]  /*12c0*/  IMAD.U32 R4, RZ, RZ, UR4 ;  /* 0x00000004ff047e24 */ /* 0x000fe2000f8e00ff */
[----:B------:R0:W1:Y:S01]  /*12d0*/  LDC.64 R14, c[0x4][R0] ;  /* 0x01000000000e7b82 */ /* 0x0000620000000a00 */
[----:B------:R-:W-:Y:S01]  /*12e0*/  IMAD.U32 R5, RZ, RZ, UR5 ;  /* 0x00000005ff057e24 */ /* 0x000fe2000f8e00ff */
[----:B------:R-:W-:Y:S01]  /*12f0*/  ULDC.64 UR4, c[0x4][0x70] ;  /* 0x01001c0000047ab9 */ /* 0x000fe20000000a00 */
[----:B------:R-:W-:Y:S02]  /*1300*/  IMAD.U32 R10, RZ, RZ, UR6 ;  /* 0x00000006ff0a7e24 */ /* 0x000fe4000f8e00ff */
[----:B------:R-:W-:Y:S02]  /*1310*/  IMAD.U32 R6, RZ, RZ, UR4 ;  /* 0x00000004ff067e24 */ /* 0x000fe4000f8e00ff */
[----:B------:R-:W-:-:S02]  /*1320*/  IMAD.U32 R7, RZ, RZ, UR5 ;  /* 0x00000005ff077e24 */ /* 0x000fc4000f8e00ff */
[----:B------:R-:W-:Y:S02]  /*1330*/  IMAD.U32 R11, RZ, RZ, UR7 ;  /* 0x00000007ff0b7e24 */ /* 0x000fe4000f8e00ff */
[----:B------:R-:W-:Y:S02]  /*1340*/  IMAD.MOV.U32 R8, RZ, RZ, 0x1e1 ;  /* 0x000001e1ff087424 */ /* 0x000fe400078e00ff */
[----:B------:R-:W-:Y:S02]  /*1350*/  IMAD.MOV.U32 R12, RZ, RZ, 0x1 ;  /* 0x00000001ff0c7424 */ /* 0x000fe400078e00ff */
[----:B0-----:R-:W-:-:S07]  /*1360*/  IMAD.MOV.U32 R13, RZ, RZ, RZ ;  /* 0x000000ffff0d7224 */ /* 0x001fce00078e00ff */
[----:B------:R-:W-:-:S07]  /*1370*/  LEPC R20, `(.L_x_13) ;  /* 0x000000001014794e */ /* 0x000fce0000000000 */
[----:B-1---5:R-:W-:Y:S05]  /*1380*/  CALL.ABS.NOINC R14 ;  /* 0x000000000e007343 */ /* 0x022fea0003c00000 */
.L_x_13:
[----:B------:R-:W-:-:S13]  /*1390*/  ISETP.NE.AND P0, PT, R94, 0x3, PT ;  /* 0x000000035e00780c */ /* 0x000fda0003f05270 */
[----:B------:R-:W-:Y:S05]  /*13a0*/  @!P0 BRA `(.L_x_14) ;  /* 0x0000000000048947 */ /* 0x000fea0003800000 */
[----:B------:R-:W-:Y:S01]  /*13b0*/  BPT.TRAP 0x1 ;  /* 0x000000040000795c */ /* 0x000fe20000300000 */
.L_x_14:
[----:B------:R-:W-:Y:S02]  /*13c0*/  IMAD.U32 R3, RZ, RZ, UR37 ;  /* 0x00000025ff037e24 */ /* 0x000fe4000f8e00ff */
[----:B------:R-:W-:-:S03]  /*13d0*/  IMAD.U32 R0, RZ, RZ, UR36 ;  /* 0x00000024ff007e24 */ /* 0x000fc6000f8e00ff */
[----:B------:R-:W-:Y:S02]  /*13e0*/  LEA R3, R3, UR46, 0x3 ;  /* 0x0000002e03037c11 */ /* 0x000fe4000f8e18ff */
[----:B------:R-:W-:-:S04]  /*13f0*/  SHF.L.U32 R0, R0, 0x1f, RZ ;  /* 0x0000001f00007819 */ /* 0x000fc800000006ff */
[----:B------:R0:W1:Y:S01]  /*1400*/  SYNCS.PHASECHK.TRANS64.TRYWAIT P1, [R3+URZ], R0 ;  /* 0x00000000030075a7 */ /* 0x000062000802017f */
[----:B------:R-:W-:Y:S05]  /*1410*/  @!P0 BRA `(.L_x_15) ;  /* 0x0000000000048947 */ /* 0x000fea0003800000 */
[----:B------:R-:W-:Y:S01]  /*1420*/  BPT.TRAP 0x1 ;  /* 0x000000040000795c */ /* 0x000fe20000300000 */
.L_x_15:
[----:B------:R-:W-:-:S05]  /*1430*/  IMAD.U32 R4, RZ, RZ, UR40 ;  /* 0x00000028ff047e24 */ /* 0x000fca000f8e00ff */
[----:B------:R-:W-:Y:S01]  /*1440*/  ISETP.GE.AND P2, PT, R4, 0x1, PT ;  /* 0x000000010400780c */ /* 0x000fe20003f46270 */
[----:B-1----:R-:W-:-:S12]  /*1450*/  @P1 BRA `(.L_x_16) ;  /* 0x0000000000081947 */ /* 0x002fd80003800000 */
[----:B------:R-:W1:Y:S02]  /*1460*/  SYNCS.PHASECHK.TRANS64.TRYWAIT P1, [R3+URZ], R0 ;  /* 0x00000000030075a7 */ /* 0x000e64000802017f */
[----:B-1----:R-:W-:Y:S05]  /*1470*/  @!P1 BRA `(.L_x_17) ;  /* 0x00000078008c9947 */ /* 0x002fea0003800000 */
.L_x_16:
[----:B------:R-:W-:Y:S05]  /*1480*/  WARPSYNC.ALL ;  /* 0x0000000000007948 */ /* 0x000fea0003800000 */
[----:B------:R-:W-:Y:S01]  /*1490*/  UIADD3 UR4, UR46, 0x24100, URZ ;  /* 0x000241002e047890 */ /* 0x000fe2000fffe03f */
[----:B------:R-:W-:Y:S01]  /*14a0*/  WARPGROUP.ARRIVE ;  /* 0x00000000000079c5 */ /* 0x000fe20000000000 */
[----:B------:R-:W-:Y:S02]  /*14b0*/  UIMAD UR6, UR37, 0xc00, UR41 ;  /* 0x00000c00250678a4 */ /* 0x000fe4000f8e0229 */
[----:B------:R-:W-:Y:S01]  /*14c0*/  USHF.R.U32.HI UR4, URZ, 0x4, UR4 ;  /* 0x000000043f047899 */ /* 0x000fe20008011604 */
[----:B------:R-:W-:Y:S01]  /*14d0*/  UMOV UR13, 0x40000040 ;  /* 0x40000040000d7882 */ /* 0x000fe20000000000 */
[----:B------:R-:W-:-:S02]  /*14e0*/  UMOV UR15, 0x40000040 ;  /* 0x40000040000f7882 */ /* 0x000fc40000000000 */
[----:B------:R-:W-:Y:S01]  /*14f0*/  ULOP3.LUT UR4, UR4, 0x3fff, URZ, 0xc0, !UPT ;  /* 0x00003fff04047892 */ /* 0x000fe2000f8ec03f */
[----:B------:R-:W-:Y:S01]  /*1500*/  UMOV UR12, UR6 ;  /* 0x00000006000c7c82 */ /* 0x000fe20008000000 */
[----:B------:R-:W-:Y:S02]  /*1510*/  UMOV UR17, UR13 ;  /* 0x0000000d00117c82 */ /* 0x000fe40008000000 */
[----:B------:R-:W-:Y:S01]  /*1520*/  ULOP3.LUT UR4, UR4, 0x10000, URZ, 0xfc, !UPT ;  /* 0x0001000004047892 */ /* 0x000fe2000f8efc3f */
[----:B------:R-:W-:Y:S01]  /*1530*/  UMOV UR16, UR12 ;  /* 0x0000000c00107c82 */ /* 0x000fe20008000000 */
[----:B------:R-:W-:Y:S02]  /*1540*/  UMOV UR19, 0x40000040 ;  /* 0x4000004000137882 */ /* 0x000fe40000000000 */
[----:B------:R-:W-:Y:S01]  /*1550*/  UIMAD UR8, UR37, 0x300, UR4 ;  /* 0x00000300250878a4 */ /* 0x000fe2000f8e0204 */
[----:B------:R-:W-:Y:S01]  /*1560*/  UMOV UR20, UR12 ;  /* 0x0000000c00147c82 */ /* 0x000fe20008000000 */
[----:B------:R-:W-:-:S02]  /*1570*/  UMOV UR21, UR13 ;  /* 0x0000000d00157c82 */ /* 0x000fc40008000000 */
[----:B------:R-:W-:Y:S02]  /*1580*/  UIADD3 UR18, UR8, 0x80, URZ ;  /* 0x0000008008127890 */ /* 0x000fe4000fffe03f */
[----:B------:R-:W-:Y:S02]  /*1590*/  UIADD3 UR22, UR8, 0x100, URZ ;  /* 0x0000010008167890 */ /* 0x000fe4000fffe03f */
[----:B------:R-:W-:Y:S01]  /*15a0*/  UMOV UR14, UR8 ;  /* 0x00000008000e7c82 */ /* 0x000fe20008000000 */
[----:B------:R-:W-:Y:S01]  /*15b0*/  UMOV UR23, 0x40000040 ;  /* 0x4000004000177882 */ /* 0x000fe20000000000 */
[----:B------:R-:W-:Y:S01]  /*15c0*/  HGMMA.64x16x16.F32.BF16 R64, gdesc[UR12], RZ, !UPT, gsb0 ;  /* 0x002000000c4079f0 */ /* 0x000fe2000c0018ff */
[----:B------:R-:W-:Y:S02]  /*15d0*/  UIADD3 UR5, UR6, 0x400, URZ ;  /* 0x0000040006057890 */ /* 0x000fe4000fffe03f */
[----:B------:R-:W-:Y:S01]  /*15e0*/  UIADD3 UR12, UR6, 0x2, URZ ;  /* 0x00000002060c7890 */ /* 0x000fe2000fffe03f */
[----:B------:R-:W-:Y:S01]  /*15f0*/  UMOV UR13, 0x40000040 ;  /* 0x40000040000d7882 */ /* 0x000fe20000000000 */
[----:B------:R-:W-:Y:S01]  /*1600*/  UIADD3 UR10, UR8, 0x206, URZ ;  /* 0x00000206080a7890 */ /* 0x000fe2000fffe03f */
[----:B------:R-:W-:Y:S01]  /*1610*/  UMOV UR11, 0x40000040 ;  /* 0x40000040000b7882 */ /* 0x000fe20000000000 */
[----:B------:R-:W-:-:S02]  /*1620*/  WARPGROUP.DEPBAR.LE gsb0, 0x0 ;  /* 0x00008000000079c5 */ /* 0x000fc40000010000 */
[----:B------:R-:W-:-:S06]  /*1630*/  WARPGROUP.ARRIVE ;  /* 0x00000000000079c5 */ /* 0x000fcc0000000000 */
[----:B------:R-:W-:Y:S03]  /*1640*/  HGMMA.64x16x16.F32.BF16 R48, gdesc[UR16], RZ, !UPT, gsb0 ;  /* 0x00200000103079f0 */ /* 0x000fe6000c0018ff */
[----:B------:R-:W-:Y:S02]  /*1650*/  WARPGROUP.DEPBAR.LE gsb0, 0x0 ;  /* 0x00008000000079c5 */ /* 0x000fe40000010000 */
[----:B------:R-:W-:-:S06]  /*1660*/  WARPGROUP.ARRIVE ;  /* 0x00000000000079c5 */ /* 0x000fcc0000000000 */
[----:B------:R-:W-:Y:S01]  /*1670*/  HGMMA.64x16x16.F32.BF16 R32, gdesc[UR20], RZ, !UPT, gsb0 ;  /* 0x00200000142079f0 */ /* 0x000fe2000c0018ff */
[----:B------:R-:W-:Y:S01]  /*1680*/  UMOV UR20, UR5 ;  /* 0x0000000500147c82 */ /* 0x000fe20008000000 */
[----:B------:R-:W-:Y:S01]  /*1690*/  UMOV UR21, 0x40000040 ;  /* 0x4000004000157882 */ /* 0x000fe20000000000 */
[----:B------:R-:W-:Y:S01]  /*16a0*/  UMOV UR16, UR20 ;  /* 0x0000001400107c82 */ /* 0x000fe20008000000 */
[----:B------:R-:W-:Y:S01]  /*16b0*/  UMOV UR17, UR21 ;  /* 0x0000001500117c82 */ /* 0x000fe20008000000 */
[----:B------:R-:W-:Y:S01]  /*16c0*/  UIADD3 UR5, UR6, 0x402, URZ ;  /* 0x0000040206057890 */ /* 0x000fe2000fffe03f */
[----:B------:R-:W-:Y:S02]  /*16d0*/  WARPGROUP.DEPBAR.LE gsb0, 0x0 ;  /* 0x00008000000079c5 */ /* 0x000fe40000010000 */
[----:B------:R-:W-:-:S06]  /*16e0*/  WARPGROUP.ARRIVE ;  /* 0x00000000000079c5 */ /* 0x000fcc0000000000 */
[----:B------:R-:W-:Y:S01]  /*16f0*/  HGMMA.64x16x16.F32.BF16 R24, gdesc[UR20], RZ, !UPT, gsb0 ;  /* 0x00200000141879f0 */ /* 0x000fe2000c0018ff */
[----:B------:R-:W-:Y:S01]  /*1700*/  UMOV UR22, UR14 ;  /* 0x0000000e00167c82 */ /* 0x000fe20008000000 */
[----:B------:R-:W-:Y:S01]  /*1710*/  UMOV UR23, UR15 ;  /* 0x0000000f00177c82 */ /* 0x000fe20008000000 */
[----:B------:R-:W-:Y:S01]  /*1720*/  UIADD3 UR14, UR8, 0x2, URZ ;  /* 0x00000002080e7890 */ /* 0x000fe2000fffe03f */
[----:B------:R-:W-:Y:S01]  /*1730*/  UMOV UR15, 0x40000040 ;  /* 0x40000040000f7882 */ /* 0x000fe20000000000 */
[----:B------:R-:W-:Y:S02]  /*1740*/  WARPGROUP.DEPBAR.LE gsb0, 0x0 ;  /* 0x00008000000079c5 */ /* 0x000fe40000010000 */
[----:B------:R-:W-:-:S06]  /*1750*/  WARPGROUP.ARRIVE ;  /* 0x00000000000079c5 */ /* 0x000fcc0000000000 */
[----:B------:R-:W-:Y:S01]  /*1760*/  HGMMA.64x16x16.F32.BF16 R40, gdesc[UR16], RZ, !UPT, gsb0 ;  /* 0x00200000102879f0 */ /* 0x000fe2000c0018ff */
[----:B------:R-:W-:Y:S01]  /*1770*/  UIADD3 UR18, UR8, 0x82, URZ ;  /* 0x0000008208127890 */ /* 0x000fe2000fffe03f */
[----:B------:R-:W-:Y:S01]  /*1780*/  UMOV UR16, UR12 ;  /* 0x0000000c00107c82 */ /* 0x000fe20008000000 */
[----:B------:R-:W-:Y:S01]  /*1790*/  UMOV UR17, UR13 ;  /* 0x0000000d00117c82 */ /* 0x000fe20008000000 */
        /* <DEDUP_REMOVED lines=10> */
[----:B------:R-:W-:Y:S03]  /*1840*/  HGMMA.64x16x16.F32.BF16 R64, gdesc[UR12], R64, gsb0 ;  /* 0x002000000c4079f0 */ /* 0x000fe60008001840 */
[----:B------:R-:W-:Y:S02]  /*1850*/  WARPGROUP.DEPBAR.LE gsb0, 0x0 ;  /* 0x00008000000079c5 */ /* 0x000fe40000010000 */
[----:B------:R-:W-:-:S06]  /*1860*/  WARPGROUP.ARRIVE ;  /* 0x00000000000079c5 */ /* 0x000fcc0000000000 */
[----:B------:R-:W-:Y:S03]  /*1870*/  HGMMA.64x16x16.F32.BF16 R48, gdesc[UR16], R48, gsb0 ;  /* 0x00200000103079f0 */ /* 0x000fe60008001830 */
[----:B------:R-:W-:Y:S02]  /*1880*/  WARPGROUP.DEPBAR.LE gsb0, 0x0 ;  /* 0x00008000000079c5 */ /* 0x000fe40000010000 */
[----:B------:R-:W-:-:S06]  /*1890*/  WARPGROUP.ARRIVE ;  /* 0x00000000000079c5 */ /* 0x000fcc0000000000 */
[----:B------:R-:W-:Y:S01]  /*18a0*/  HGMMA.64x16x16.F32.BF16 R32, gdesc[UR20], R32, gsb0 ;  /* 0x00200000142079f0 */ /* 0x000fe20008001820 */
[----:B------:R-:W-:Y:S01]  /*18b0*/  UMOV UR20, UR5 ;  /* 0x0000000500147c82 */ /* 0x000fe20008000000 */
[----:B------:R-:W-:Y:S01]  /*18c0*/  UMOV UR21, 0x40000040 ;  /* 0x4000004000157882 */ /* 0x000fe20000000000 */
[----:B------:R-:W-:Y:S01]  /*18d0*/  UMOV UR16, UR20 ;  /* 0x0000001400107c82 */ /* 0x000fe20008000000 */
[----:B------:R-:W-:Y:S01]  /*18e0*/  UMOV UR17, UR21 ;  /* 0x0000001500117c82 */ /* 0x000fe20008000000 */
[----:B------:R-:W-:Y:S01]  /*18f0*/  UMOV UR12, UR20 ;  /* 0x00000014000c7c82 */ /* 0x000fe20008000000 */
[----:B------:R-:W-:Y:S01]  /*1900*/  UMOV UR13, UR21 ;  /* 0x00000015000d7c82 */ /* 0x000fe20008000000 */
[----:B------:R-:W-:Y:S01]  /*1910*/  UIADD3 UR5, UR6, 0x404, URZ ;  /* 0x0000040406057890 */ /* 0x000fe2000fffe03f */
[----:B------:R-:W-:Y:S02]  /*1920*/  WARPGROUP.DEPBAR.LE gsb0, 0x0 ;  /* 0x00008000000079c5 */ /* 0x000fe40000010000 */
[----:B------:R-:W-:-:S06]  /*1930*/  WARPGROUP.ARRIVE ;  /* 0x00000000000079c5 */ /* 0x000fcc0000000000 */
[----:B------:R-:W-:Y:S01]  /*1940*/  HGMMA.64x16x16.F32.BF16 R24, gdesc[UR20], R24, gsb0 ;  /* 0x00200000141879f0 */ /* 0x000fe20008001818 */
[----:B------:R-:W-:Y:S01]  /*1950*/  UIADD3 UR22, UR8, 0x104, URZ ;  /* 0x0000010408167890 */ /* 0x000fe2000fffe03f */
[----:B------:R-:W-:Y:S01]  /*1960*/  UMOV UR23, 0x40000040 ;  /* 0x4000004000177882 */ /* 0x000fe20000000000 */
        /* <DEDUP_REMOVED lines=8> */
[----:B------:R-:W-:Y:S02]  /*19f0*/  UIADD3 UR12, UR6, 0x4, URZ ;  /* 0x00000004060c7890 */ /* 0x000fe4000fffe03f */
[----:B------:R-:W-:Y:S01]  /*1a00*/  UIADD3 UR14, UR8, 0x4, URZ ;  /* 0x00000004080e7890 */ /* 0x000fe2000fffe03f */
[----:B------:R-:W-:Y:S01]  /*1a10*/  UMOV UR13, 0x40000040 ;  /* 0x40000040000d7882 */ /* 0x000fe20000000000 */
[----:B------:R-:W-:Y:S01]  /*1a20*/  UMOV UR15, 0x40000040 ;  /* 0x40000040000f7882 */ /* 0x000fe20000000000 */
[----:B------:R-:W-:Y:S02]  /*1a30*/  UMOV UR17, UR13 ;  /* 0x0000000d00117c82 */ /* 0x000fe40008000000 */
[----:B------:R-:W-:Y:S01]  /*1a40*/  UMOV UR16, UR12 ;  /* 0x0000000c00107c82 */ /* 0x000fe20008000000 */
[----:B------:R-:W-:Y:S01]  /*1a50*/  UMOV UR20, UR12 ;  /* 0x0000000c00147c82 */ /* 0x000fe20008000000 */
[----:B------:R-:W-:Y:S01]  /*1a60*/  UMOV UR21, UR13 ;  /* 0x0000000d00157c82 */ /* 0x000fe20008000000 */
[----:B------:R-:W-:-:S02]  /*1a70*/  WARPGROUP.DEPBAR.LE gsb0, 0x0 ;  /* 0x00008000000079c5 */ /* 0x000fc40000010000 */
        /* <DEDUP_REMOVED lines=162> */
[----:B------:R-:W-:Y:S02]  /*24a0*/  WARPGROUP.DEPBAR.LE gsb0, 0x0 ;  /* 0x00008000000079c5 */ /* 0x000fe40000010000 */
[----:B------:R-:W-:-:S06]  /*24b0*/  WARPGROUP.ARRIVE ;  /* 0x00000000000079c5 */ /* 0x000fcc0000000000 */
[----:B------:R-:W-:Y:S03]  /*24c0*/  HGMMA.64x16x16.F32.BF16 R24, gdesc[UR20], R24, gsb0 ;  /* 0x00200000141879f0 */ /* 0x000fe60008001818 */
        /* <DEDUP_REMOVED lines=16> */
[----:B------:R-:W-:Y:S01]  /*25d0*/  UIADD3 UR6, UR6, 0xa06, URZ ;  /* 0x00000a0606067890 */ /* 0x000fe2000fffe03f */
        /* <DEDUP_REMOVED lines=23> */
[----:B------:R-:W-:Y:S03]  /*2750*/  HGMMA.64x16x16.F32.BF16 R56, gdesc[UR12], R56, gsb0 ;  /* 0x002000000c3879f0 */ /* 0x000fe60008001838 */
[----:B------:R-:W-:Y:S02]  /*2760*/  WARPGROUP.DEPBAR.LE gsb0, 0x0 ;  /* 0x00008000000079c5 */ /* 0x000fe40000010000 */
[----:B------:R-:W-:Y:S05]  /*2770*/  @!P2 BRA `(.L_x_18) ;  /* 0x000000140050a947 */ /* 0x000fea0003800000 */
[----:B------:R-:W-:Y:S01]  /*2780*/  UIADD3 UR7, UR37, 0x1, URZ ;  /* 0x0000000125077890 */ /* 0x000fe2000fffe03f */
[----:B01----:R-:W-:-:S03]  /*2790*/  IMAD.U32 R0, RZ, RZ, UR40 ;  /* 0x00000028ff007e24 */ /* 0x003fc6000f8e00ff */
[----:B------:R-:W-:-:S04]  /*27a0*/  UISETP.NE.AND UP0, UPT, UR7, 0x3, UPT ;  /* 0x000000030700788c */ /* 0x000fc8000bf05270 */
[----:B------:R-:W-:Y:S02]  /*27b0*/  USEL UR5, URZ, 0x1, UP0 ;  /* 0x000000013f057887 */ /* 0x000fe40008000000 */
[----:B------:R-:W-:Y:S02]  /*27c0*/  USEL UR7, UR7, URZ, UP0 ;  /* 0x0000003f07077287 */ /* 0x000fe40008000000 */
[----:B------:R-:W-:-:S06]  /*27d0*/  ULOP3.LUT UR5, UR36, UR5, URZ, 0x3c, !UPT ;  /* 0x0000000524057292 */ /* 0x000fcc000f8e3c3f */
[----:B------:R-:W-:Y:S01]  /*27e0*/  IMAD.U32 R5, RZ, RZ, UR5 ;  /* 0x00000005ff057e24 */ /* 0x000fe2000f8e00ff */
[----:B------:R-:W-:-:S06]  /*27f0*/  UMOV UR5, UR37 ;  /* 0x0000002500057c82 */ /* 0x000fcc0008000000 */
.L_x_25:
[----:B01----:R-:W-:Y:S05]  /*2800*/  @!P0 BRA `(.L_x_19) ;  /* 0x0000000000048947 */ /* 0x003fea0003800000 */
[----:B------:R-:W-:Y:S01]  /*2810*/  BPT.TRAP 0x1 ;  /* 0x000000040000795c */ /* 0x000fe20000300000 */
.L_x_19:
[----:B------:R-:W0:Y:S01]  /*2820*/  S2UR UR8, SR_CgaCtaId ;  /* 0x00000000000879c3 */ /* 0x000e220000008800 */
[----:B------:R-:W-:Y:S01]  /*2830*/  UMOV UR6, 0x400 ;  /* 0x0000040000067882 */ /* 0x000fe20000000000 */
[----:B------:R-:W-:Y:S01]  /*2840*/  SHF.L.U32 R3, R5, 0x1f, RZ ;  /* 0x0000001f05037819 */ /* 0x000fe200000006ff */
[----:B0-----:R-:W-:-:S04]  /*2850*/  ULEA UR6, UR8, UR6, 0x18 ;  /* 0x0000000608067291 */ /* 0x001fc8000f8ec03f */
[----:B------:R-:W-:-:S09]  /*2860*/  ULEA UR8, UR7, UR6, 0x3 ;  /* 0x0000000607087291 */ /* 0x000fd2000f8e183f */
[----:B------:R0:W1:Y:S01]  /*2870*/  SYNCS.PHASECHK.TRANS64.TRYWAIT P1, [UR8], R3 ;  /* 0x00000003ff0075a7 */ /* 0x0000620008020148 */
[----:B------:R-:W-:Y:S05]  /*2880*/  @!P0 BRA `(.L_x_20) ;  /* 0x0000000000048947 */ /* 0x000fea0003800000 */
[----:B------:R-:W-:Y:S01]  /*2890*/  BPT.TRAP 0x1 ;  /* 0x000000040000795c */ /* 0x000fe20000300000 */
.L_x_20:
[----:B-1----:R-:W-:Y:S05]  /*28a0*/  @P1 BRA `(.L_x_21) ;  /* 0x0000000000081947 */ /* 0x002fea0003800000 */
[----:B------:R-:W1:Y:S02]  /*28b0*/  SYNCS.PHASECHK.TRANS64.TRYWAIT P1, [UR8], R3 ;  /* 0x00000003ff0075a7 */ /* 0x000e640008020148 */
[----:B-1----:R-:W-:Y:S05]  /*28c0*/  @!P1 BRA `(.L_x_22) ;  /* 0x00000064008c9947 */ /* 0x002fea0003800000 */
.L_x_21:
[----:B------:R-:W-:Y:S01]  /*28d0*/  UIMAD UR10, UR7, 0xc00, UR41 ;  /* 0x00000c00070a78a4 */ /* 0x000fe2000f8e0229 */
[----:B------:R-:W-:Y:S01]  /*28e0*/  WARPGROUP.ARRIVE ;  /* 0x00000000000079c5 */ /* 0x000fe20000000000 */
[----:B------:R-:W-:Y:S01]  /*28f0*/  UIMAD UR8, UR7, 0x300, UR4 ;  /* 0x00000300070878a4 */ /* 0x000fe2000f8e0204 */
[----:B------:R-:W-:Y:S01]  /*2900*/  UMOV UR13, 0x40000040 ;  /* 0x40000040000d7882 */ /* 0x000fe20000000000 */
[----:B------:R-:W-:Y:S02]  /*2910*/  UMOV UR15, 0x40000040 ;  /* 0x40000040000f7882 */ /* 0x000fe40000000000 */
[----:B------:R-:W-:Y:S01]  /*2920*/  UIADD3 UR18, UR8, 0x80, URZ ;  /* 0x0000008008127890 */ /* 0x000fe2000fffe03f */
[----:B------:R-:W-:Y:S02]  /*2930*/  UMOV UR12, UR10 ;  /* 0x0000000a000c7c82 */ /* 0x000fe40008000000 */
[----:B------:R-:W-:Y:S01]  /*2940*/  UMOV UR14, UR8 ;  /* 0x00000008000e7c82 */ /* 0x000fe20008000000 */
[----:B------:R-:W-:Y:S01]  /*2950*/  UMOV UR16, UR12 ;  /* 0x0000000c00107c82 */ /* 0x000fe20008000000 */
[----:B------:R-:W-:Y:S01]  /*2960*/  HGMMA.64x16x16.F32.BF16 R64, gdesc[UR12], R64, gsb0 ;  /* 0x002000000c4079f0 */ /* 0x000fe20008001840 */
[----:B------:R-:W-:Y:S01]  /*2970*/  UMOV UR17, UR13 ;  /* 0x0000000d00117c82 */ /* 0x000fe20008000000 */
[----:B------:R-:W-:Y:S01]  /*2980*/  UMOV UR19, 0x40000040 ;  /* 0x4000004000137882 */ /* 0x000fe20000000000 */
[----:B------:R-:W-:Y:S01]  /*2990*/  UIADD3 UR22, UR8, 0x100, URZ ;  /* 0x0000010008167890 */ /* 0x000fe2000fffe03f */
[----:B------:R-:W-:Y:S01]  /*29a0*/  UMOV UR20, UR12 ;  /* 0x0000000c00147c82 */ /* 0x000fe20008000000 */
[----:B------:R-:W-:Y:S01]  /*29b0*/  UMOV UR21, UR13 ;  /* 0x0000000d00157c82 */ /* 0x000fe20008000000 */
[----:B------:R-:W-:Y:S01]  /*29c0*/  UMOV UR23, 0x40000040 ;  /* 0x4000004000177882 */ /* 0x000fe20000000000 */
[----:B------:R-:W-:-:S02]  /*29d0*/  UIADD3 UR9, UR10, 0x400, URZ ;  /* 0x000004000a097890 */ /* 0x000fc4000fffe03f */
[----:B------:R-:W-:Y:S01]  /*29e0*/  UIADD3 UR12, UR10, 0x2, URZ ;  /* 0x000000020a0c7890 */ /* 0x000fe2000fffe03f */
[----:B------:R-:W-:Y:S01]  /*29f0*/  UMOV UR13, 0x40000040 ;  /* 0x40000040000d7882 */ /* 0x000fe20000000000 */
[----:B------:R-:W-:Y:S01]  /*2a00*/  UMOV UR11, 0x40000040 ;  /* 0x40000040000b7882 */ /* 0x000fe20000000000 */
        /* <DEDUP_REMOVED lines=10> */
[----:B------:R-:W-:Y:S01]  /*2ab0*/  UIADD3 UR9, UR10, 0x402, URZ ;  /* 0x000004020a097890 */ /* 0x000fe2000fffe03f */
[----:B------:R-:W-:Y:S02]  /*2ac0*/  WARPGROUP.DEPBAR.LE gsb0, 0x0 ;  /* 0x00008000000079c5 */ /* 0x000fe40000010000 */
[----:B------:R-:W-:-:S06]  /*2ad0*/  WARPGROUP.ARRIVE ;  /* 0x00000000000079c5 */ /* 0x000fcc0000000000 */
[----:B------:R-:W-:Y:S01]  /*2ae0*/  HGMMA.64x16x16.F32.BF16 R24, gdesc[UR20], R24, gsb0 ;  /* 0x00200000141879f0 */ /* 0x000fe20008001818 */
[----:B------:R-:W-:Y:S01]  /*2af0*/  UMOV UR22, UR14 ;  /* 0x0000000e00167c82 */ /* 0x000fe20008000000 */
[----:B------:R-:W-:Y:S01]  /*2b00*/  UMOV UR23, UR15 ;  /* 0x0000000f00177c82 */ /* 0x000fe20008000000 */
[----:B------:R-:W-:Y:S01]  /*2b10*/  UIADD3 UR14, UR8, 0x2, URZ ;  /* 0x00000002080e7890 */ /* 0x000fe2000fffe03f */
[----:B------:R-:W-:Y:S01]  /*2b20*/  UMOV UR15, 0x40000040 ;  /* 0x40000040000f7882 */ /* 0x000fe20000000000 */
[----:B------:R-:W-:Y:S02]  /*2b30*/  WARPGROUP.DEPBAR.LE gsb0, 0x0 ;  /* 0x00008000000079c5 */ /* 0x000fe40000010000 */
[----:B------:R-:W-:-:S06]  /*2b40*/  WARPGROUP.ARRIVE ;  /* 0x00000000000079c5 */ /* 0x000fcc0000000000 */
[----:B------:R-:W-:Y:S01]  /*2b50*/  HGMMA.64x16x16.F32.BF16 R40, gdesc[UR16], R40, gsb0 ;  /* 0x00200000102879f0 */ /* 0x000fe20008001828 */
[----:B------:R-:W-:Y:S01]  /*2b60*/  UIADD3 UR18, UR8, 0x82, URZ ;  /* 0x0000008208127890 */ /* 0x000fe2000fffe03f */
[----:B------:R-:W-:Y:S01]  /*2b70*/  UMOV UR16, UR12 ;  /* 0x0000000c00107c82 */ /* 0x000fe20008000000 */
[----:B------:R-:W-:Y:S01]  /*2b80*/  UMOV UR17, UR13 ;  /* 0x0000000d00117c82 */ /* 0x000fe20008000000 */
        /* <DEDUP_REMOVED lines=210> */
[----:B------:R-:W-:Y:S01]  /*38b0*/  HGMMA.64x16x16.F32.BF16 R24, gdesc[UR20], R24, gsb0 ;  /* 0x00200000141879f0 */ /* 0x000fe20008001818 */
[----:B------:R-:W-:Y:S02]  /*38c0*/  UIADD3 UR20, UR8, 0x286, URZ ;  /* 0x0000028608147890 */ /* 0x000fe4000fffe03f */
        /* <DEDUP_REMOVED lines=31> */
[----:B------:R-:W-:Y:S02]  /*3ac0*/  WARPGROUP.DEPBAR.LE gsb0, 0x0 ;  /* 0x00008000000079c5 */ /* 0x000fe40000010000 */
[----:B------:R-:W-:-:S06]  /*3ad0*/  WARPGROUP.ARRIVE ;  /* 0x00000000000079c5 */ /* 0x000fcc0000000000 */
[----:B------:R-:W-:Y:S01]  /*3ae0*/  HGMMA.64x16x16.F32.BF16 R24, gdesc[UR8], R24, gsb0 ;  /* 0x00200000081879f0 */ /* 0x000fe20008001818 */
        /* <DEDUP_REMOVED lines=10> */
[----:B------:R-:W-:Y:S01]  /*3b90*/  BPT.TRAP 0x1 ;  /* 0x000000040000795c */ /* 0x000fe20000300000 */
.L_x_23:
[----:B------:R-:W-:Y:S01]  /*3ba0*/  ULEA UR6, UR5, UR6, 0x3 ;  /* 0x0000000605067291 */ /* 0x000fe2000f8e183f */
[----:B------:R-:W-:-:S03]  /*3bb0*/  ISETP.GT.U32.AND P1, PT, R18, 0x1, PT ;  /* 0x000000011200780c */ /* 0x000fc60003f24070 */
[----:B------:R-:W-:-:S04]  /*3bc0*/  UIADD3 UR6, UR6, 0x18, URZ ;  /* 0x0000001806067890 */ /* 0x000fc8000fffe03f */
[----:B------:R-:W-:-:S09]  /*3bd0*/  UPRMT UR6, URZ, 0x654, UR6 ;  /* 0x000006543f067896 */ /* 0x000fd20008000006 */
[----:B------:R-:W-:Y:S01]  /*3be0*/  SYNCS.ARRIVE.TRANS64.RED.A1T0 RZ, [UR6], RZ ;  /* 0x000000ffffff79a7 */ /* 0x000fe20008100406 */
[----:B------:R-:W-:Y:S05]  /*3bf0*/  @P1 BRA `(.L_x_24) ;  /* 0x0000000000041947 */ /* 0x000fea0003800000 */
[----:B------:R-:W-:Y:S01]  /*3c00*/  BPT.TRAP 0x1 ;  /* 0x000000040000795c */ /* 0x000fe20000300000 */
.L_x_24:
[----:B------:R-:W-:Y:S01]  /*3c10*/  UIADD3 UR7, UR7, 0x1, URZ ;  /* 0x0000000107077890 */ /* 0x000fe2000fffe03f */
[C---:B------:R-:W-:Y:S01]  /*3c20*/  ISETP.GT.AND P1, PT, R0.reuse, 0x1, PT ;  /* 0x000000010000780c */ /* 0x040fe20003f24270 */
[----:B------:R-:W-:Y:S01]  /*3c30*/  UIADD3 UR5, UR5, 0x1, URZ ;  /* 0x0000000105057890 */ /* 0x000fe2000fffe03f */
[----:B------:R-:W-:Y:S01]  /*3c40*/  VIADD R0, R0, 0xffffffff ;  /* 0xffffffff00007836 */ /* 0x000fe20000000000 */
[----:B------:R-:W-:Y:S02]  /*3c50*/  UISETP.NE.AND UP0, UPT, UR7, 0x3, UPT ;  /* 0x000000030700788c */ /* 0x000fe4000bf05270 */
[----:B------:R-:W-:Y:S02]  /*3c60*/  UISETP.NE.AND UP1, UPT, UR5, 0x3, UPT ;  /* 0x000000030500788c */ /* 0x000fe4000bf25270 */
[----:B------:R-:W-:Y:S02]  /*3c70*/  USEL UR6, URZ, 0x1, UP0 ;  /* 0x000000013f067887 */ /* 0x000fe40008000000 */
[----:B------:R-:W-:-:S02]  /*3c80*/  USEL UR7, UR7, URZ, UP0 ;  /* 0x0000003f07077287 */ /* 0x000fc40008000000 */
[----:B------:R-:W-:Y:S02]  /*3c90*/  USEL UR5, UR5, URZ, UP1 ;  /* 0x0000003f05057287 */ /* 0x000fe40008800000 */
[----:B------:R-:W-:Y:S01]  /*3ca0*/  LOP3.LUT R5, R5, UR6, RZ, 0x3c, !PT ;  /* 0x0000000605057c12 */ /* 0x000fe2000f8e3cff */
[----:B------:R-:W-:Y:S09]  /*3cb0*/  @P1 BRA `(.L_x_25) ;  /* 0xffffffe800d01947 */ /* 0x000ff2000383ffff */
.L_x_18:
[----:B01----:R-:W0:Y:S02]  /*3cc0*/  LDC R0, c[0x0][0x28c] ;  /* 0x0000a300ff007b82 */ /* 0x003e240000000800 */
[----:B0-----:R-:W-:-:S13]  /*3cd0*/  ISETP.GE.AND P1, PT, R0, 0x1, PT ;  /* 0x000000010000780c */ /* 0x001fda0003f26270 */
[----:B------:R-:W-:Y:S05]  /*3ce0*/  @!P1 BRA `(.L_x_26) ;  /* 0x0000000000409947 */ /* 0x000fea0003800000 */
[----:B------:R-:W-:Y:S05]  /*3cf0*/  @!P0 BRA `(.L_x_27) ;  /* 0x0000000000048947 */ /* 0x000fea0003800000 */
[----:B------:R-:W-:Y:S01]  /*3d00*/  BPT.TRAP 0x1 ;  /* 0x000000040000795c */ /* 0x000fe20000300000 */
.L_x_27:
[----:B------:R-:W0:Y:S01]  /*3d10*/  S2UR UR7, SR_CgaCtaId ;  /* 0x00000000000779c3 */ /* 0x000e220000008800 */
[----:B------:R-:W-:Y:S01]  /*3d20*/  UIADD3 UR6, UR40, UR37, URZ ;  /* 0x0000002528067290 */ /* 0x000fe2000fffe03f */
[----:B------:R-:W-:-:S03]  /*3d30*/  ISETP.GT.U32.AND P0, PT, R18, 0x1, PT ;  /* 0x000000011200780c */ /* 0x000fc60003f04070 */
[----:B------:R-:W-:-:S04]  /*3d40*/  UIMAD.WIDE.U32 UR4, UR6, -0x55555555, URZ ;  /* 0xaaaaaaab060478a5 */ /* 0x000fc8000f8e003f */
[----:B------:R-:W-:-:S03]  /*3d50*/  USHF.R.U32.HI UR4, URZ, 0x1, UR5 ;  /* 0x000000013f047899 */ /* 0x000fc60008011605 */
[----:B------:R-:W-:Y:S01]  /*3d60*/  UMOV UR5, 0x400 ;  /* 0x0000040000057882 */ /* 0x000fe20000000000 */
[----:B------:R-:W-:Y:S02]  /*3d70*/  UIMAD UR6, UR4, -0x3, UR6 ;  /* 0xfffffffd040678a4 */ /* 0x000fe4000f8e0206 */
[----:B0-----:R-:W-:-:S04]  /*3d80*/  ULEA UR5, UR7, UR5, 0x18 ;  /* 0x0000000507057291 */ /* 0x001fc8000f8ec03f */
[----:B------:R-:W-:-:S04]  /*3d90*/  ULEA UR6, UR6, UR5, 0x3 ;  /* 0x0000000506067291 */ /* 0x000fc8000f8e183f */
[----:B------:R-:W-:-:S04]  /*3da0*/  UIADD3 UR6, UR6, 0x18, URZ ;  /* 0x0000001806067890 */ /* 0x000fc8000fffe03f */
[----:B------:R-:W-:-:S09]  /*3db0*/  UPRMT UR6, URZ, 0x654, UR6 ;  /* 0x000006543f067896 */ /* 0x000fd20008000006 */
[----:B------:R-:W-:Y:S01]  /*3dc0*/  SYNCS.ARRIVE.TRANS64.RED.A1T0 RZ, [UR6], RZ ;  /* 0x000000ffffff79a7 */ /* 0x000fe20008100406 */
[----:B------:R-:W-:Y:S05]  /*3dd0*/  @P0 BRA `(.L_x_26) ;  /* 0x0000000000040947 */ /* 0x000fea0003800000 */
[----:B------:R-:W-:Y:S01]  /*3de0*/  BPT.TRAP 0x1 ;  /* 0x000000040000795c */ /* 0x000fe20000300000 */
.L_x_26:
[----:B------:R-:W-:Y:S01]  /*3df0*/  IMAD R82, R82, 0x30, RZ ;  /* 0x0000003052527824 */ /* 0x000fe200078e02ff */
[----:B------:R-:W-:Y:S01]  /*3e00*/  UIADD3 UR37, UR39, UR37, URZ ;  /* 0x0000002527257290 */ /* 0x000fe2000fffe03f */
[----:B------:R-:W-:Y:S01]  /*3e10*/  IMAD R6, R83, 0xc0, RZ ;  /* 0x000000c053067824 */ /* 0x000fe200078e02ff */
[----:B------:R-:W-:Y:S01]  /*3e20*/  ULDC UR7, c[0x0][0x288] ;  /* 0x0000a20000077ab9 */ /* 0x000fe20000000800 */
[----:B------:R-:W-:Y:S01]  /*3e30*/  ULDC UR10, c[0x0][0x284] ;  /* 0x0000a100000a7ab9 */ /* 0x000fe20000000800 */
[----:B------:R-:W-:Y:S01]  /*3e40*/  UISETP.GT.U32.AND UP0, UPT, UR37, 0x2, UPT ;  /* 0x000000022500788c */ /* 0x000fe2000bf04070 */
[----:B------:R-:W-:Y:S01]  /*3e50*/  ISETP.GE.AND P0, PT, R82, UR7, PT ;  /* 0x0000000752007c0c */ /* 0x000fe2000bf06270 */
[----:B------:R-:W-:Y:S01]  /*3e60*/  UISETP.GE.U32.AND UP1, UPT, UR39, 0x3, UPT ;  /* 0x000000032700788c */ /* 0x000fe2000bf26070 */
[----:B------:R-:W-:Y:S01]  /*3e70*/  SHF.R.S32.HI R11, RZ, 0x1f, R19 ;  /* 0x0000001fff0b7819 */ /* 0x000fe20000011413 */
[----:B------:R-:W-:Y:S01]  /*3e80*/  UISETP.LT.U32.AND UP0, UPT, UR39, 0x3, UP0 ;  /* 0x000000032700788c */ /* 0x000fe20008701070 */
[----:B------:R-:W-:Y:S01]  /*3e90*/  ISETP.GE.OR P0, PT, R6, UR10, P0 ;  /* 0x0000000a06007c0c */ /* 0x000fe20008706670 */
[----:B------:R-:W-:Y:S01]  /*3ea0*/  UIMAD.WIDE.U32 UR4, UR37, -0x55555555, URZ ;  /* 0xaaaaaaab250478a5 */ /* 0x000fe2000f8e003f */
[----:B------:R-:W-:Y:S01]  /*3eb0*/  LOP3.LUT R12, R82, 0x6, R78, 0xf8, !PT ;  /* 0x00000006520c7812 */ /* 0x000fe200078ef84e */
[----:B------:R-:W-:Y:S01]  /*3ec0*/  USEL UR6, URZ, 0x1, !UP0 ;  /* 0x000000013f067887 */ /* 0x000fe2000c000000 */
[----:B------:R-:W-:-:S02]  /*3ed0*/  ULDC.64 UR8, c[0x0][0x5d0] ;  /* 0x0001740000087ab9 */ /* 0x000fc40000000a00 */
[----:B------:R-:W-:Y:S01]  /*3ee0*/  SHF.R.S32.HI R13, RZ, 0x1f, R12 ;  /* 0x0000001fff0d7819 */ /* 0x000fe2000001140c */
[----:B------:R-:W-:Y:S01]  /*3ef0*/  IMAD R0, R11, UR8, RZ ;  /* 0x000000080b007c24 */ /* 0x000fe2000f8e02ff */
[----:B------:R-:W-:Y:S02]  /*3f00*/  USHF.R.U32.HI UR4, URZ, 0x1, UR5 ;  /* 0x000000013f047899 */ /* 0x000fe40008011605 */
[----:B------:R-:W-:Y:S01]  /*3f10*/  ULOP3.LUT UR36, UR36, UR6, URZ, 0x3c, !UPT ;  /* 0x0000000624247292 */ /* 0x000fe2000f8e3c3f */
[C---:B------:R-:W-:Y:S01]  /*3f20*/  IMAD R9, R19.reuse, UR9, R0 ;  /* 0x0000000913097c24 */ /* 0x040fe2000f8e0200 */
[----:B------:R-:W-:Y:S01]  /*3f30*/  UIMAD UR37, UR4, -0x3, UR37 ;  /* 0xfffffffd042578a4 */ /* 0x000fe2000f8e0225 */
[----:B------:R-:W-:Y:S01]  /*3f40*/  IMAD.WIDE.U32 R4, R19, UR8, R12 ;  /* 0x0000000813047c25 */ /* 0x000fe2000f8e000c */
[----:B------:R-:W-:-:S03]  /*3f50*/  @UP1 ULOP3.LUT UR36, UR36, 0x1, UR4, 0x78, !UPT ;  /* 0x0000000124241892 */ /* 0x000fc6000f8e7804 */
[----:B------:R-:W-:Y:S02]  /*3f60*/  IMAD.IADD R9, R5, 0x1, R9 ;  /* 0x0000000105097824 */ /* 0x000fe400078e0209 */
[----:B------:R-:W-:Y:S02]  /*3f70*/  IMAD.MOV.U32 R0, RZ, RZ, -0x1 ;  /* 0xffffffffff007424 */ /* 0x000fe400078e00ff */
[----:B------:R-:W-:Y:S01]  /*3f80*/  IMAD.MOV.U32 R8, RZ, RZ, R4 ;  /* 0x000000ffff087224 */ /* 0x000fe200078e0004 */
[----:B------:R-:W-:Y:S06]  /*3f90*/  @P0 BRA `(.L_x_28) ;  /* 0x0000003000c40947 */ /* 0x000fec0003800000 */
[----:B------:R-:W0:Y:S01]  /*3fa0*/  LDC.64 R4, c[0x0][0x5c8] ;  /* 0x00017200ff047b82 */ /* 0x000e220000000a00 */
[----:B-----5:R-:W-:Y:S01]  /*3fb0*/  FSETP.NEU.AND P2, PT, R73, RZ, PT ;  /* 0x000000ff4900720b */ /* 0x020fe20003f4d000 */
[----:B------:R-:W-:Y:S01]  /*3fc0*/  IMAD.IADD R3, R77, 0x1, -R82 ;  /* 0x000000014d037824 */ /* 0x000fe200078e0a52 */
[----:B------:R-:W-:Y:S01]  /*3fd0*/  BSSY B0, `(.L_x_28) ;  /* 0x000032d000007945 */ /* 0x000fe20003800000 */
[----:B------:R-:W-:-:S03]  /*3fe0*/  IMAD.WIDE R82, R83, 0xc0, R22 ;  /* 0x000000c053527825 */ /* 0x000fc600078e0216 */
[----:B------:R-:W-:Y:S01]  /*3ff0*/  ISETP.GT.AND P0, PT, R3, RZ, PT ;  /* 0x000000ff0300720c */ /* 0x000fe20003f04270 */
[----:B------:R-:W-:-:S05]  /*4000*/  IMAD.IADD R6, R81, 0x1, -R6 ;  /* 0x0000000151067824 */ /* 0x000fca00078e0a06 */
[----:B------:R-:W-:Y:S01]  /*4010*/  ISETP.GT.AND P1, PT, R6, RZ, P0 ;  /* 0x000000ff0600720c */ /* 0x000fe20000724270 */
[-C--:B0-----:R-:W-:Y:S02]  /*4020*/  IMAD R7, R83, R4.reuse, RZ ;  /* 0x0000000453077224 */ /* 0x081fe400078e02ff */
[----:B------:R-:W-:-:S04]  /*4030*/  IMAD.WIDE.U32 R88, R82, R4, R8 ;  /* 0x0000000452587225 */ /* 0x000fc800078e0008 */
[----:B------:R-:W-:-:S04]  /*4040*/  IMAD R7, R82, R5, R7 ;  /* 0x0000000552077224 */ /* 0x000fc800078e0207 */
[----:B------:R-:W-:Y:S01]  /*4050*/  IMAD.IADD R97, R89, 0x1, R7 ;  /* 0x0000000159617824 */ /* 0x000fe200078e0207 */
[----:B------:R-:W-:Y:S06]  /*4060*/  @!P2 BRA `(.L_x_29) ;  /* 0x000000240004a947 */ /* 0x000fec0003800000 */
[----:B------:R-:W0:Y:S01]  /*4070*/  LDC.64 R20, c[0x0][0x5b8] ;  /* 0x00016e00ff147b82 */ /* 0x000e220000000a00 */
[----:B------:R-:W-:-:S07]  /*4080*/  ULDC.64 UR4, c[0x0][0x5c0] ;  /* 0x0001700000047ab9 */ /* 0x000fce0000000a00 */
[----:B------:R-:W1:Y:S08]  /*4090*/  LDC.64 R84, c[0x0][0x5b0] ;  /* 0x00016c00ff547b82 */ /* 0x000e700000000a00 */
[----:B------:R-:W2:Y:S01]  /*40a0*/  LDC.64 R14, c[0x0][0x5a8] ;  /* 0x00016a00ff0e7b82 */ /* 0x000ea20000000a00 */
[-C--:B0-----:R-:W-:Y:S02]  /*40b0*/  IMAD R8, R11, R20.reuse, RZ ;  /* 0x000000140b087224 */ /* 0x081fe400078e02ff */
[----:B------:R-:W-:-:S04]  /*40c0*/  IMAD.WIDE.U32 R92, R19, R20, R12 ;  /* 0x00000014135c7225 */ /* 0x000fc800078e000c */
[----:B------:R-:W-:Y:S02]  /*40d0*/  IMAD R95, R19, R21, R8 ;  /* 0x00000015135f7224 */ /* 0x000fe400078e0208 */
[-C--:B-1----:R-:W-:Y:S02]  /*40e0*/  IMAD R7, R83, R84.reuse, RZ ;  /* 0x0000005453077224 */ /* 0x082fe400078e02ff */
[----:B------:R-:W-:Y:S02]  /*40f0*/  IMAD.IADD R91, R93, 0x1, R95 ;  /* 0x000000015d5b7824 */ /* 0x000fe400078e025f */
[----:B------:R-:W-:Y:S02]  /*4100*/  IMAD.MOV.U32 R90, RZ, RZ, R92 ;  /* 0x000000ffff5a7224 */ /* 0x000fe400078e005c */
[C---:B------:R-:W-:Y:S02]  /*4110*/  IMAD R101, R82.reuse, R85, R7 ;  /* 0x0000005552657224 */ /* 0x040fe400078e0207 */
[----:B------:R-:W-:-:S04]  /*4120*/  IMAD.WIDE.U32 R8, R82, R84, R90 ;  /* 0x0000005452087225 */ /* 0x000fc800078e005a */
[----:B------:R-:W-:Y:S01]  /*4130*/  IMAD.IADD R7, R9, 0x1, R101 ;  /* 0x0000000109077824 */ /* 0x000fe200078e0265 */
[----:B--2---:R-:W-:-:S04]  /*4140*/  LEA R10, P2, R8, R14, 0x1 ;  /* 0x0000000e080a7211 */ /* 0x004fc800078408ff */
[----:B------:R-:W-:-:S05]  /*4150*/  LEA.HI.X R11, R8, R15, R7, 0x1, P2 ;  /* 0x0000000f080b7211 */ /* 0x000fca00010f0c07 */
[----:B------:R0:W2:Y:S01]  /*4160*/  @P1 LDG.E.LTC128B.U16 R7, desc[UR44][R10.64] ;  /* 0x0000002c0a071981 */ /* 0x0000a2000c1e1520 */
[----:B------:R-:W-:Y:S01]  /*4170*/  ISETP.GT.AND P3, PT, R3, 0x1, PT ;  /* 0x000000010300780c */ /* 0x000fe20003f64270 */
[----:B------:R-:W-:Y:S01]  /*4180*/  IMAD.WIDE.U32 R86, R82, R84, R12 ;  /* 0x0000005452567225 */ /* 0x000fe200078e000c */
[----:B------:R-:W-:Y:S01]  /*4190*/  BSSY B1, `(.L_x_30) ;  /* 0x0000012000017945 */ /* 0x000fe20003800000 */
[----:B------:R-:W-:Y:S02]  /*41a0*/  SHF.L.U64.HI R89, R84, 0x3, R85 ;  /* 0x0000000354597819 */ /* 0x000fe40000010255 */
[----:B------:R-:W-:Y:S02]  /*41b0*/  IMAD.IADD R87, R101, 0x1, R87 ;  /* 0x0000000165577824 */ /* 0x000fe400078e0257 */
[----:B------:R-:W-:-:S04]  /*41c0*/  IMAD.WIDE.U32 R86, R19, R20, R86 ;  /* 0x0000001413567225 */ /* 0x000fc800078e0056 */
[----:B0-----:R-:W-:Y:S01]  /*41d0*/  IMAD.IADD R11, R95, 0x1, R87 ;  /* 0x000000015f0b7824 */ /* 0x001fe200078e0257 */
[----:B------:R-:W-:-:S04]  /*41e0*/  LEA R10, P4, R86, R14, 0x1 ;  /* 0x0000000e560a7211 */ /* 0x000fc800078808ff */
[----:B------:R-:W-:Y:S01]  /*41f0*/  LEA.HI.X R11, R86, R15, R11, 0x1, P4 ;  /* 0x0000000f560b7211 */ /* 0x000fe200020f0c0b */
[----:B--2---:R-:W-:-:S04]  /*4200*/  IMAD.U32 R8, R7, 0x10000, RZ ;  /* 0x0001000007087824 */ /* 0x004fc800078e00ff */
[----:B------:R-:W-:Y:S01]  /*4210*/  FMUL R9, R8, R73 ;  /* 0x0000004908097220 */ /* 0x000fe20000400000 */
[----:B------:R-:W-:-:S03]  /*4220*/  LEA R8, P2, R88, UR4, 0x1 ;  /* 0x0000000458087c11 */ /* 0x000fc6000f8408ff */
[----:B------:R-:W-:Y:S01]  /*4230*/  FFMA R64, R64, R72, R9 ;  /* 0x0000004840407223 */ /* 0x000fe20000000009 */
[----:B------:R-:W-:Y:S01]  /*4240*/  LEA.HI.X R9, R88, UR5, R97, 0x1, P2 ;  /* 0x0000000558097c11 */ /* 0x000fe200090f0c61 */
[----:B------:R-:W-:Y:S01]  /*4250*/  IMAD.SHL.U32 R88, R84, 0x8, RZ ;  /* 0x0000000854587824 */ /* 0x000fe200078e00ff */
[----:B------:R-:W-:Y:S02]  /*4260*/  ISETP.GT.AND P2, PT, R6, RZ, P3 ;  /* 0x000000ff0600720c */ /* 0x000fe40001f44270 */
[----:B------:R-:W-:-:S05]  /*4270*/  F2FP.BF16.F32.PACK_AB R64, RZ, R64 ;  /* 0x00000040ff40723e */ /* 0x000fca00000010ff */
[----:B------:R0:W-:Y:S06]  /*4280*/  @P1 STG.E.U16 desc[UR44][R8.64], R64 ;  /* 0x0000004008001986 */ /* 0x0001ec000c10152c */
[----:B------:R-:W-:Y:S05]  /*4290*/  @!P2 BRA `(.L_x_31) ;  /* 0x000000000004a947 */ /* 0x000fea0003800000 */
[----:B------:R1:W5:Y:S02]  /*42a0*/  LDG.E.LTC128B.U16 R7, desc[UR44][R10.64+0x2] ;  /* 0x0000022c0a077981 */ /* 0x000364000c1e1520 */
.L_x_31:
[----:B------:R-:W-:Y:S05]  /*42b0*/  BSYNC B1 ;  /* 0x0000000000017941 */ /* 0x000fea0003800000 */
.L_x_30:
[----:B------:R-:W-:Y:S01]  /*42c0*/  IMAD.WIDE.U32 R98, R82, R84, R88 ;  /* 0x0000005452627225 */ /* 0x000fe200078e0058 */
[----:B------:R-:W-:Y:S02]  /*42d0*/  ISETP.GT.AND P1, PT, R6, 0x8, P0 ;  /* 0x000000080600780c */ /* 0x000fe40000724270 */
[C---:B-----5:R-:W-:Y:S01]  /*42e0*/  PRMT R100, R7.reuse, 0x7610, R100 ;  /* 0x0000761007647816 */ /* 0x060fe20000000064 */
[----:B0-----:R-:W-:Y:S01]  /*42f0*/  IMAD.U32 R64, R7, 0x10000, RZ ;  /* 0x0001000007407824 */ /* 0x001fe200078e00ff */
[----:B------:R-:W-:Y:S01]  /*4300*/  IADD3 R21, P4, R92, R98, RZ ;  /* 0x000000625c157210 */ /* 0x000fe20007f9e0ff */
[----:B------:R-:W-:Y:S02]  /*4310*/  IMAD.IADD R103, R101, 0x1, R99 ;  /* 0x0000000165677824 */ /* 0x000fe400078e0263 */
[----:B------:R-:W-:Y:S02]  /*4320*/  FMUL R64, R64, R73 ;  /* 0x0000004940407220 */ /* 0x000fe40000400000 */
[----:B------:R-:W-:-:S02]  /*4330*/  IMAD.X R86, R103, 0x1, R91, P4 ;  /* 0x0000000167567824 */ /* 0x000fc400020e065b */
[----:B------:R-:W-:Y:S01]  /*4340*/  FFMA R65, R65, R72, R64 ;  /* 0x0000004841417223 */ /* 0x000fe20000000040 */
[----:B------:R-:W-:-:S04]  /*4350*/  LEA R64, P4, R21, R14, 0x1 ;  /* 0x0000000e15407211 */ /* 0x000fc800078808ff */
[----:B------:R-:W-:Y:S02]  /*4360*/  F2FP.BF16.F32.PACK_AB R87, RZ, R65 ;  /* 0x00000041ff57723e */ /* 0x000fe400000010ff */
[----:B------:R-:W-:-:S03]  /*4370*/  LEA.HI.X R65, R21, R15, R86, 0x1, P4 ;  /* 0x0000000f15417211 */ /* 0x000fc600020f0c56 */
[----:B------:R0:W-:Y:S04]  /*4380*/  @P2 STG.E.U16 desc[UR44][R8.64+0x2], R87 ;  /* 0x0000025708002986 */ /* 0x0001e8000c10152c */
[----:B------:R2:W3:Y:S01]  /*4390*/  @P1 LDG.E.LTC128B.U16 R100, desc[UR44][R64.64] ;  /* 0x0000002c40641981 */ /* 0x0004e2000c1e1520 */
[----:B------:R-:W-:Y:S01]  /*43a0*/  IMAD.SHL.U32 R7, R74, 0x2, RZ ;  /* 0x000000024a077824 */ /* 0x000fe200078e00ff */
[----:B------:R-:W-:Y:S01]  /*43b0*/  IADD3 R96, P2, R12, R98, RZ ;  /* 0x000000620c607210 */ /* 0x000fe20007f5e0ff */
[----:B------:R-:W-:Y:S04]  /*43c0*/  BSSY B1, `(.L_x_32) ;  /* 0x0000011000017945 */ /* 0x000fe80003800000 */
[----:B------:R-:W-:Y:S01]  /*43d0*/  IMAD.X R97, R13, 0x1, R103, P2 ;  /* 0x000000010d617824 */ /* 0x000fe200010e0667 */
[----:B------:R-:W-:Y:S01]  /*43e0*/  ISETP.GT.AND P2, PT, R6, 0x8, P3 ;  /* 0x000000080600780c */ /* 0x000fe20001f44270 */
[----:B------:R-:W-:-:S04]  /*43f0*/  IMAD.WIDE.U32 R96, R19, R20, R96 ;  /* 0x0000001413607225 */ /* 0x000fc800078e0060 */
[----:B------:R-:W-:Y:S01]  /*4400*/  IMAD.IADD R97, R95, 0x1, R97 ;  /* 0x000000015f617824 */ /* 0x000fe200078e0261 */
[----:B--2---:R-:W-:-:S04]  /*4410*/  LEA R64, P5, R96, R14, 0x1 ;  /* 0x0000000e60407211 */ /* 0x004fc800078a08ff */
[----:B------:R-:W-:Y:S01]  /*4420*/  LEA.HI.X R65, R96, R15, R97, 0x1, P5 ;  /* 0x0000000f60417211 */ /* 0x000fe200028f0c61 */
[----:B---3--:R-:W-:-:S04]  /*4430*/  IMAD.U32 R86, R100, 0x10000, RZ ;  /* 0x0001000064567824 */ /* 0x008fc800078e00ff */
[----:B------:R-:W-:Y:S01]  /*4440*/  FMUL R21, R86, R73 ;  /* 0x0000004956157220 */ /* 0x000fe20000400000 */
[----:B------:R-:W-:-:S03]  /*4450*/  IADD3 R86, P4, R7, R8, RZ ;  /* 0x0000000807567210 */ /* 0x000fc60007f9e0ff */
[----:B------:R-:W-:Y:S01]  /*4460*/  FFMA R66, R66, R72, R21 ;  /* 0x0000004842427223 */ /* 0x000fe20000000015 */
[----:B------:R-:W-:-:S04]  /*4470*/  SHF.L.U64.HI R21, R74, 0x1, R75 ;  /* 0x000000014a157819 */ /* 0x000fc8000001024b */
[----:B------:R-:W-:Y:S01]  /*4480*/  F2FP.BF16.F32.PACK_AB R66, RZ, R66 ;  /* 0x00000042ff42723e */ /* 0x000fe200000010ff */
[----:B0-----:R-:W-:-:S05]  /*4490*/  IMAD.X R87, R21, 0x1, R9, P4 ;  /* 0x0000000115577824 */ /* 0x001fca00020e0609 */
[----:B------:R0:W-:Y:S01]  /*44a0*/  @P1 STG.E.U16 desc[UR44][R86.64], R66 ;  /* 0x0000004256001986 */ /* 0x0001e2000c10152c */
[----:B------:R-:W-:Y:S05]  /*44b0*/  @!P2 BRA `(.L_x_33) ;  /* 0x000000000004a947 */ /* 0x000fea0003800000 */
[----:B------:R2:W5:Y:S02]  /*44c0*/  LDG.E.LTC128B.U16 R100, desc[UR44][R64.64+0x2] ;  /* 0x0000022c40647981 */ /* 0x000564000c1e1520 */
.L_x_33:
[----:B------:R-:W-:Y:S05]  /*44d0*/  BSYNC B1 ;  /* 0x0000000000017941 */ /* 0x000fea0003800000 */
.L_x_32:
[----:B0----5:R-:W-:Y:S01]  /*44e0*/  IMAD.U32 R66, R100, 0x10000, RZ ;  /* 0x0001000064427824 */ /* 0x021fe200078e00ff */
[----:B------:R-:W-:Y:S01]  /*44f0*/  ISETP.GT.AND P1, PT, R3, 0x8, PT ;  /* 0x000000080300780c */ /* 0x000fe20003f24270 */
[----:B------:R-:W-:Y:S01]  /*4500*/  BSSY B1, `(.L_x_34) ;  /* 0x000000c000017945 */ /* 0x000fe20003800000 */
[----:B------:R-:W-:Y:S02]  /*4510*/  IMAD R99, R85, 0x78, RZ ;  /* 0x0000007855637824 */ /* 0x000fe400078e02ff */
[----:B------:R-:W-:Y:S01]  /*4520*/  FMUL R66, R66, R73 ;  /* 0x0000004942427220 */ /* 0x000fe20000400000 */
[----:B------:R-:W-:-:S03]  /*4530*/  ISETP.GT.AND P4, PT, R6, RZ, P1 ;  /* 0x000000ff0600720c */ /* 0x000fc60000f84270 */
[----:B------:R-:W-:Y:S01]  /*4540*/  FFMA R66, R67, R72, R66 ;  /* 0x0000004843427223 */ /* 0x000fe20000000042 */
[----:B------:R-:W-:-:S04]  /*4550*/  IMAD.MOV.U32 R67, RZ, RZ, R103 ;  /* 0x000000ffff437224 */ /* 0x000fc800078e0067 */
[----:B------:R-:W-:-:S04]  /*4560*/  F2FP.BF16.F32.PACK_AB R66, RZ, R66 ;  /* 0x00000042ff42723e */ /* 0x000fc800000010ff */
[----:B------:R-:W-:Y:S01]  /*4570*/  PRMT R96, R66, 0x7610, R96 ;  /* 0x0000761042607816 */ /* 0x000fe20000000060 */
[----:B------:R-:W-:-:S04]  /*4580*/  IMAD.MOV.U32 R66, RZ, RZ, R98 ;  /* 0x000000ffff427224 */ /* 0x000fc800078e0062 */
[----:B------:R0:W-:Y:S01]  /*4590*/  @P2 STG.E.U16 desc[UR44][R86.64+0x2], R96 ;  /* 0x0000026056002986 */ /* 0x0001e2000c10152c */
[----:B------:R-:W-:Y:S05]  /*45a0*/  @!P4 BRA `(.L_x_35) ;  /* 0x000000000004c947 */ /* 0x000fea0003800000 */
[----:B------:R3:W5:Y:S02]  /*45b0*/  LDG.E.LTC128B.U16 R100, desc[UR44][R10.64+0x10] ;  /* 0x0000102c0a647981 */ /* 0x000764000c1e1520 */
.L_x_35:
[----:B------:R-:W-:Y:S05]  /*45c0*/  BSYNC B1 ;  /* 0x0000000000017941 */ /* 0x000fea0003800000 */
.L_x_34:
[----:B0----5:R-:W-:Y:S01]  /*45d0*/  IMAD.U32 R96, R100, 0x10000, RZ ;  /* 0x0001000064607824 */ /* 0x021fe200078e00ff */
[----:B------:R-:W-:Y:S01]  /*45e0*/  BSSY B1, `(.L_x_36) ;  /* 0x000000d000017945 */ /* 0x000fe20003800000 */
[----:B------:R-:W-:-:S04]  /*45f0*/  IMAD.WIDE.U32 R66, R84, 0x78, R66 ;  /* 0x0000007854427825 */ /* 0x000fc800078e0042 */
[----:B------:R-:W-:Y:S01]  /*4600*/  FMUL R85, R96, R73 ;  /* 0x0000004960557220 */ /* 0x000fe20000400000 */
[----:B------:R-:W-:Y:S01]  /*4610*/  IMAD.IADD R103, R67, 0x1, R99 ;  /* 0x0000000143677824 */ /* 0x000fe200078e0263 */
[----:B------:R-:W-:Y:S02]  /*4620*/  IADD3 R96, P2, P5, R92, R66, R88 ;  /* 0x000000425c607210 */ /* 0x000fe40007d5e058 */
[----:B------:R-:W-:Y:S02]  /*4630*/  FFMA R85, R68, R72, R85 ;  /* 0x0000004844557223 */ /* 0x000fe40000000055 */
[----:B------:R-:W-:-:S03]  /*4640*/  IADD3.X R97, R91, R103, R89, P2, P5 ;  /* 0x000000675b617210 */ /* 0x000fc600017ea459 */
[----:B------:R-:W-:Y:S02]  /*4650*/  F2FP.BF16.F32.PACK_AB R85, RZ, R85 ;  /* 0x00000055ff55723e */ /* 0x000fe400000010ff */
[----:B------:R-:W-:-:S03]  /*4660*/  ISETP.GT.AND P2, PT, R3, 0x9, PT ;  /* 0x000000090300780c */ /* 0x000fc60003f44270 */
[----:B------:R0:W-:Y:S01]  /*4670*/  @P4 STG.E.U16 desc[UR44][R8.64+0x10], R85 ;  /* 0x0000105508004986 */ /* 0x0001e2000c10152c */
[----:B------:R-:W-:-:S13]  /*4680*/  ISETP.GT.AND P5, PT, R6, RZ, P2 ;  /* 0x000000ff0600720c */ /* 0x000fda00017a4270 */
[----:B0-----:R-:W-:Y:S05]  /*4690*/  @!P5 BRA `(.L_x_37) ;  /* 0x000000000004d947 */ /* 0x001fea0003800000 */
[----:B------:R0:W5:Y:S02]  /*46a0*/  LDG.E.LTC128B.U16 R100, desc[UR44][R10.64+0x12] ;  /* 0x0000122c0a647981 */ /* 0x000164000c1e1520 */
.L_x_37:
[----:B------:R-:W-:Y:S05]  /*46b0*/  BSYNC B1 ;  /* 0x0000000000017941 */ /* 0x000fea0003800000 */
.L_x_36:
[----:B-----5:R-:W-:Y:S01]  /*46c0*/  IMAD.U32 R68, R100, 0x10000, RZ ;  /* 0x0001000064447824 */ /* 0x020fe200078e00ff */
[----:B------:R-:W-:Y:S01]  /*46d0*/  ISETP.GT.AND P4, PT, R6, 0x8, P1 ;  /* 0x000000080600780c */ /* 0x000fe20000f84270 */
[----:B------:R-:W-:Y:S02]  /*46e0*/  BSSY B1, `(.L_x_38) ;  /* 0x0000007000017945 */ /* 0x000fe40003800000 */
[----:B------:R-:W-:-:S04]  /*46f0*/  FMUL R68, R68, R73 ;  /* 0x0000004944447220 */ /* 0x000fc80000400000 */
[----:B------:R-:W-:-:S05]  /*4700*/  FFMA R68, R69, R72, R68 ;  /* 0x0000004845447223 */ /* 0x000fca0000000044 */
[----:B------:R-:W-:-:S05]  /*4710*/  F2FP.BF16.F32.PACK_AB R68, RZ, R68 ;  /* 0x00000044ff44723e */ /* 0x000fca00000010ff */
[----:B------:R4:W-:Y:S01]  /*4720*/  @P5 STG.E.U16 desc[UR44][R8.64+0x12], R68 ;  /* 0x0000124408005986 */ /* 0x0009e2000c10152c */
[----:B------:R-:W-:Y:S05]  /*4730*/  @!P4 BRA `(.L_x_39) ;  /* 0x000000000004c947 */ /* 0x000fea0003800000 */
[----:B------:R0:W5:Y:S02]  /*4740*/  LDG.E.LTC128B.U16 R100, desc[UR44][R64.64+0x10] ;  /* 0x0000102c40647981 */ /* 0x000164000c1e1520 */
.L_x_39:
[----:B------:R-:W-:Y:S05]  /*4750*/  BSYNC B1 ;  /* 0x0000000000017941 */ /* 0x000fea0003800000 */
.L_x_38:
[----:B----45:R-:W-:Y:S01]  /*4760*/  IMAD.U32 R68, R100, 0x10000, RZ ;  /* 0x0001000064447824 */ /* 0x030fe200078e00ff */
        /* <DEDUP_REMOVED lines=8> */
.L_x_41:
[----:B------:R-:W-:Y:S05]  /*47f0*/  BSYNC B1 ;  /* 0x0000000000017941 */ /* 0x000fea0003800000 */
.L_x_40:
[----:B-----5:R-:W-:Y:S01]  /*4800*/  IMAD.U32 R68, R100, 0x10000, RZ ;  /* 0x0001000064447824 */ /* 0x020fe200078e00ff */
[----:B------:R-:W-:-:S03]  /*4810*/  IADD3 R67, P4, R92, R66, RZ ;  /* 0x000000425c437210 */ /* 0x000fc60007f9e0ff */
[----:B------:R-:W-:Y:S02]  /*4820*/  FMUL R68, R68, R73 ;  /* 0x0000004944447220 */ /* 0x000fe40000400000 */
[----:B------:R-:W-:Y:S01]  /*4830*/  IMAD.X R90, R103, 0x1, R91, P4 ;  /* 0x00000001675a7824 */ /* 0x000fe200020e065b */
[----:B------:R-:W-:Y:S01]  /*4840*/  LEA R66, P4, R67, R14, 0x1 ;  /* 0x0000000e43427211 */ /* 0x000fe200078808ff */
[----:B------:R-:W-:-:S03]  /*4850*/  FFMA R68, R71, R72, R68 ;  /* 0x0000004847447223 */ /* 0x000fc60000000044 */
[----:B------:R-:W-:Y:S02]  /*4860*/  LEA.HI.X R67, R67, R15, R90, 0x1, P4 ;  /* 0x0000000f43437211 */ /* 0x000fe400020f0c5a */
[----:B------:R-:W-:-:S04]  /*4870*/  F2FP.BF16.F32.PACK_AB R68, RZ, R68 ;  /* 0x00000044ff44723e */ /* 0x000fc800000010ff */
[----:B----4-:R-:W-:-:S05]  /*4880*/  PRMT R69, R68, 0x7610, R69 ;  /* 0x0000761044457816 */ /* 0x010fca0000000045 */
[----:B------:R4:W-:Y:S01]  /*4890*/  @P5 STG.E.U16 desc[UR44][R86.64+0x12], R69 ;  /* 0x0000124556005986 */ /* 0x0009e2000c10152c */
[----:B------:R-:W-:-:S13]  /*48a0*/  ISETP.GT.AND P5, PT, R6, 0x80, P0 ;  /* 0x000000800600780c */ /* 0x000fda00007a4270 */
[----:B------:R1:W2:Y:S01]  /*48b0*/  @P5 LDG.E.LTC128B.U16 R100, desc[UR44][R66.64] ;  /* 0x0000002c42645981 */ /* 0x0002a2000c1e1520 */
[----:B------:R-:W-:Y:S01]  /*48c0*/  IMAD.WIDE.U32 R70, R84, 0x78, R88 ;  /* 0x0000007854467825 */ /* 0x000fe200078e0058 */
[----:B------:R-:W-:Y:S03]  /*48d0*/  BSSY B1, `(.L_x_42) ;  /* 0x0000016000017945 */ /* 0x000fe60003800000 */
[----:B------:R-:W-:Y:S02]  /*48e0*/  IMAD.IADD R91, R99, 0x1, R71 ;  /* 0x00000001635b7824 */ /* 0x000fe400078e0247 */
[----:B------:R-:W-:Y:S02]  /*48f0*/  IMAD.MOV.U32 R90, RZ, RZ, R70 ;  /* 0x000000ffff5a7224 */ /* 0x000fe400078e0046 */
[----:B------:R-:W-:Y:S02]  /*4900*/  IMAD R99, R5, 0xf0, RZ ;  /* 0x000000f005637824 */ /* 0x000fe400078e02ff */
[----:B----4-:R-:W-:-:S03]  /*4910*/  IMAD.WIDE.U32 R68, R82, R84, R90 ;  /* 0x0000005452447225 */ /* 0x010fc600078e005a */
[----:B------:R-:W-:-:S04]  /*4920*/  IADD3 R68, P4, R12, R68, RZ ;  /* 0x000000440c447210 */ /* 0x000fc80007f9e0ff */
[----:B------:R-:W-:-:S03]  /*4930*/  IADD3.X R69, R13, R101, R69, P4, !PT ;  /* 0x000000650d457210 */ /* 0x000fc600027fe445 */
[----:B------:R-:W-:-:S04]  /*4940*/  IMAD.WIDE.U32 R68, R19, R20, R68 ;  /* 0x0000001413447225 */ /* 0x000fc800078e0044 */
[----:B------:R-:W-:Y:S01]  /*4950*/  IMAD.IADD R5, R95, 0x1, R69 ;  /* 0x000000015f057824 */ /* 0x000fe200078e0245 */
[----:B-1----:R-:W-:-:S04]  /*4960*/  LEA R66, P4, R68, R14, 0x1 ;  /* 0x0000000e44427211 */ /* 0x002fc800078808ff */
[----:B------:R-:W-:Y:S02]  /*4970*/  LEA.HI.X R67, R68, R15, R5, 0x1, P4 ;  /* 0x0000000f44437211 */ /* 0x000fe400020f0c05 */
[----:B------:R-:W-:Y:S01]  /*4980*/  ISETP.GT.AND P4, PT, R6, 0x80, P3 ;  /* 0x000000800600780c */ /* 0x000fe20001f84270 */
[----:B--2---:R-:W-:-:S04]  /*4990*/  IMAD.U32 R92, R100, 0x10000, RZ ;  /* 0x00010000645c7824 */ /* 0x004fc800078e00ff */
[----:B------:R-:W-:Y:S01]  /*49a0*/  FMUL R85, R92, R73 ;  /* 0x000000495c557220 */ /* 0x000fe20000400000 */
[----:B------:R-:W-:-:S04]  /*49b0*/  IMAD.WIDE.U32 R92, R4, 0xf0, R86 ;  /* 0x000000f0045c7825 */ /* 0x000fc800078e0056 */
[----:B------:R-:W-:Y:S01]  /*49c0*/  FFMA R85, R56, R72, R85 ;  /* 0x0000004838557223 */ /* 0x000fe20000000055 */
[----:B------:R-:W-:Y:S02]  /*49d0*/  IMAD.IADD R69, R93, 0x1, R99 ;  /* 0x000000015d457824 */ /* 0x000fe400078e0263 */
[----:B------:R-:W-:Y:S02]  /*49e0*/  @P5 IMAD.MOV.U32 R68, RZ, RZ, R92 ;  /* 0x000000ffff445224 */ /* 0x000fe400078e005c */
[----:B------:R-:W-:-:S05]  /*49f0*/  F2FP.BF16.F32.PACK_AB R85, RZ, R85 ;  /* 0x00000055ff55723e */ /* 0x000fca00000010ff */
[----:B------:R1:W-:Y:S01]  /*4a00*/  @P5 STG.E.U16 desc[UR44][R68.64], R85 ;  /* 0x0000005544005986 */ /* 0x0003e2000c10152c */
[----:B------:R-:W-:Y:S05]  /*4a10*/  @!P4 BRA `(.L_x_43) ;  /* 0x000000000004c947 */ /* 0x000fea0003800000 */
[----:B------:R2:W5:Y:S02]  /*4a20*/  LDG.E.LTC128B.U16 R100, desc[UR44][R66.64+0x2] ;  /* 0x0000022c42647981 */ /* 0x000564000c1e1520 */
.L_x_43:
[----:B------:R-:W-:Y:S05]  /*4a30*/  BSYNC B1 ;  /* 0x0000000000017941 */ /* 0x000fea0003800000 */
.L_x_42:
[----:B-----5:R-:W-:Y:S01]  /*4a40*/  IMAD.U32 R56, R100, 0x10000, RZ ;  /* 0x0001000064387824 */ /* 0x020fe200078e00ff */
[----:B------:R-:W-:Y:S01]  /*4a50*/  IADD3 R70, P5, R88, R70, RZ ;  /* 0x0000004658467210 */ /* 0x000fe20007fbe0ff */
[----:B-1----:R-:W-:Y:S01]  /*4a60*/  @P4 IMAD.MOV.U32 R85, RZ, RZ, R69 ;  /* 0x000000ffff554224 */ /* 0x002fe200078e0045 */
[----:B------:R-:W-:Y:S01]  /*4a70*/  ISETP.GT.AND P0, PT, R6, 0x88, P0 ;  /* 0x000000880600780c */ /* 0x000fe20000704270 */
[----:B------:R-:W-:Y:S01]  /*4a80*/  FMUL R56, R56, R73 ;  /* 0x0000004938387220 */ /* 0x000fe20000400000 */
[----:B------:R-:W-:Y:S01]  /*4a90*/  BSSY B1, `(.L_x_44) ;  /* 0x000000d000017945 */ /* 0x000fe20003800000 */
[----:B------:R-:W-:Y:S02]  /*4aa0*/  IMAD.X R71, R91, 0x1, R89, P5 ;  /* 0x000000015b477824 */ /* 0x000fe400028e0659 */
[----:B------:R-:W-:Y:S01]  /*4ab0*/  FFMA R56, R57, R72, R56 ;  /* 0x0000004839387223 */ /* 0x000fe20000000038 */
[----:B------:R-:W-:-:S04]  /*4ac0*/  IMAD.WIDE.U32 R82, R82, R84, R70 ;  /* 0x0000005452527225 */ /* 0x000fc800078e0046 */
[----:B------:R-:W-:Y:S01]  /*4ad0*/  F2FP.BF16.F32.PACK_AB R56, RZ, R56 ;  /* 0x00000038ff38723e */ /* 0x000fe200000010ff */
[----:B------:R-:W-:Y:S01]  /*4ae0*/  @P4 IMAD.MOV.U32 R84, RZ, RZ, R92 ;  /* 0x000000ffff544224 */ /* 0x000fe200078e005c */
[----:B------:R-:W-:Y:S02]  /*4af0*/  IADD3 R70, P5, R12, R82, RZ ;  /* 0x000000520c467210 */ /* 0x000fe40007fbe0ff */
[----:B------:R-:W-:-:S05]  /*4b00*/  PRMT R5, R56, 0x7610, R5 ;  /* 0x0000761038057816 */ /* 0x000fca0000000005 */
[----:B------:R1:W-:Y:S01]  /*4b10*/  @P4 STG.E.U16 desc[UR44][R84.64+0x2], R5 ;  /* 0x0000020554004986 */ /* 0x0003e2000c10152c */
[----:B------:R-:W-:-:S04]  /*4b20*/  LEA R56, P4, R96, R14, 0x1 ;  /* 0x0000000e60387211 */ /* 0x000fc800078808ff */
[----:B------:R-:W-:Y:S01]  /*4b30*/  LEA.HI.X R57, R96, R15, R97, 0x1, P4 ;  /* 0x0000000f60397211 */ /* 0x000fe200020f0c61 */
[----:B------:R-:W-:Y:S08]  /*4b40*/  @!P0 BRA `(.L_x_45) ;  /* 0x0000000000048947 */ /* 0x000ff00003800000 */
[----:B------:R4:W5:Y:S02]  /*4b50*/  LDG.E.LTC128B.U16 R100, desc[UR44][R56.64] ;  /* 0x0000002c38647981 */ /* 0x000964000c1e1520 */
.L_x_45:
[----:B------:R-:W-:Y:S05]  /*4b60*/  BSYNC B1 ;  /* 0x0000000000017941 */ /* 0x000fea0003800000 */
.L_x_44:
[----:B-----5:R-:W-:Y:S01]  /*4b70*/  IMAD.U32 R12, R100, 0x10000, RZ ;  /* 0x00010000640c7824 */ /* 0x020fe200078e00ff */
[----:B------:R-:W-:Y:S01]  /*4b80*/  IADD3.X R71, R13, R101, R83, P5, !PT ;  /* 0x000000650d477210 */ /* 0x000fe20002ffe453 */
[----:B------:R-:W-:Y:S01]  /*4b90*/  BSSY B1, `(.L_x_46) ;  /* 0x000000e000017945 */ /* 0x000fe20003800000 */
[----:B------:R-:W-:Y:S01]  /*4ba0*/  ISETP.GT.AND P3, PT, R6, 0x88, P3 ;  /* 0x000000880600780c */ /* 0x000fe20001f64270 */
[----:B-1----:R-:W-:Y:S01]  /*4bb0*/  FMUL R5, R12, R73 ;  /* 0x000000490c057220 */ /* 0x002fe20000400000 */
[----:B------:R-:W-:Y:S01]  /*4bc0*/  IADD3 R12, P4, R7, R92, RZ ;  /* 0x0000005c070c7210 */ /* 0x000fe20007f9e0ff */
[----:B----4-:R-:W-:-:S04]  /*4bd0*/  IMAD.WIDE.U32 R56, R19, R20, R70 ;  /* 0x0000001413387225 */ /* 0x010fc800078e0046 */
[----:B------:R-:W-:Y:S01]  /*4be0*/  FFMA R5, R58, R72, R5 ;  /* 0x000000483a057223 */ /* 0x000fe20000000005 */
[----:B------:R-:W-:Y:S01]  /*4bf0*/  IMAD.X R13, R69, 0x1, R21, P4 ;  /* 0x00000001450d7824 */ /* 0x000fe200020e0615 */
[----:B------:R-:W-:Y:S01]  /*4c00*/  LEA R14, P5, R56, R14, 0x1 ;  /* 0x0000000e380e7211 */ /* 0x000fe200078a08ff */
[----:B------:R-:W-:Y:S02]  /*4c10*/  IMAD.IADD R95, R95, 0x1, R57 ;  /* 0x000000015f5f7824 */ /* 0x000fe400078e0239 */
[----:B------:R-:W-:-:S03]  /*4c20*/  F2FP.BF16.F32.PACK_AB R5, RZ, R5 ;  /* 0x00000005ff05723e */ /* 0x000fc600000010ff */
[----:B------:R-:W-:Y:S02]  /*4c30*/  LEA.HI.X R15, R56, R15, R95, 0x1, P5 ;  /* 0x0000000f380f7211 */ /* 0x000fe400028f0c5f */
[----:B------:R1:W-:Y:S01]  /*4c40*/  @P0 STG.E.U16 desc[UR44][R12.64], R5 ;  /* 0x000000050c000986 */ /* 0x0003e2000c10152c */
[----:B------:R-:W-:Y:S05]  /*4c50*/  @!P3 BRA `(.L_x_47) ;  /* 0x000000000004b947 */ /* 0x000fea0003800000 */
[----:B------:R4:W5:Y:S02]  /*4c60*/  LDG.E.LTC128B.U16 R100, desc[UR44][R14.64+0x2] ;  /* 0x0000022c0e647981 */ /* 0x000964000c1e1520 */
.L_x_47:
[----:B------:R-:W-:Y:S05]  /*4c70*/  BSYNC B1 ;  /* 0x0000000000017941 */ /* 0x000fea0003800000 */
.L_x_46:
        /* <DEDUP_REMOVED lines=9> */
.L_x_49:
[----:B------:R-:W-:Y:S05]  /*4d10*/  BSYNC B1 ;  /* 0x0000000000017941 */ /* 0x000fea0003800000 */
.L_x_48:
[----:B0----5:R-:W-:Y:S01]  /*4d20*/  IMAD.U32 R20, R100, 0x10000, RZ ;  /* 0x0001000064147824 */ /* 0x021fe200078e00ff */
[----:B------:R-:W-:Y:S01]  /*4d30*/  ISETP.GT.AND P3, PT, R6, 0x80, P2 ;  /* 0x000000800600780c */ /* 0x000fe20001764270 */
[----:B------:R-:W-:Y:S01]  /*4d40*/  @P0 IMAD.MOV.U32 R56, RZ, RZ, R92 ;  /* 0x000000ffff380224 */ /* 0x000fe200078e005c */
[----:B------:R-:W-:Y:S01]  /*4d50*/  BSSY B1, `(.L_x_50) ;  /* 0x0000008000017945 */ /* 0x000fe20003800000 */
[----:B-1----:R-:W-:Y:S01]  /*4d60*/  FMUL R5, R20, R73 ;  /* 0x0000004914057220 */ /* 0x002fe20000400000 */
[----:B------:R-:W-:-:S03]  /*4d70*/  @P0 IMAD.MOV.U32 R57, RZ, RZ, R69 ;  /* 0x000000ffff390224 */ /* 0x000fc600078e0045 */
[----:B------:R-:W-:-:S05]  /*4d80*/  FFMA R5, R60, R72, R5 ;  /* 0x000000483c057223 */ /* 0x000fca0000000005 */
[----:B------:R-:W-:-:S05]  /*4d90*/  F2FP.BF16.F32.PACK_AB R5, RZ, R5 ;  /* 0x00000005ff05723e */ /* 0x000fca00000010ff */
[----:B------:R0:W-:Y:S01]  /*4da0*/  @P0 STG.E.U16 desc[UR44][R56.64+0x10], R5 ;  /* 0x0000100538000986 */ /* 0x0001e2000c10152c */
[----:B------:R-:W-:Y:S05]  /*4db0*/  @!P3 BRA `(.L_x_51) ;  /* 0x000000000004b947 */ /* 0x000fea0003800000 */
[----:B------:R1:W5:Y:S02]  /*4dc0*/  LDG.E.LTC128B.U16 R100, desc[UR44][R66.64+0x12] ;  /* 0x0000122c42647981 */ /* 0x000364000c1e1520 */
.L_x_51:
[----:B------:R-:W-:Y:S05]  /*4dd0*/  BSYNC B1 ;  /* 0x0000000000017941 */ /* 0x000fea0003800000 */
.L_x_50:
[----:B-----5:R-:W-:Y:S01]  /*4de0*/  IMAD.U32 R20, R100, 0x10000, RZ ;  /* 0x0001000064147824 */ /* 0x020fe200078e00ff */
[----:B------:R-:W-:Y:S01]  /*4df0*/  ISETP.GT.AND P1, PT, R6, 0x88, P1 ;  /* 0x000000880600780c */ /* 0x000fe20000f24270 */
[----:B------:R-:W-:Y:S01]  /*4e00*/  @P3 IMAD.MOV.U32 R68, RZ, RZ, R92 ;  /* 0x000000ffff443224 */ /* 0x000fe200078e005c */
[----:B------:R-:W-:Y:S01]  /*4e10*/  BSSY B1, `(.L_x_52) ;  /* 0x0000007000017945 */ /* 0x000fe20003800000 */
[----:B------:R-:W-:-:S04]  /*4e20*/  FMUL R20, R20, R73 ;  /* 0x0000004914147220 */ /* 0x000fc80000400000 */
[----:B------:R-:W-:-:S05]  /*4e30*/  FFMA R20, R61, R72, R20 ;  /* 0x000000483d147223 */ /* 0x000fca0000000014 */
[----:B------:R-:W-:-:S05]  /*4e40*/  F2FP.BF16.F32.PACK_AB R20, RZ, R20 ;  /* 0x00000014ff14723e */ /* 0x000fca00000010ff */
[----:B------:R0:W-:Y:S01]  /*4e50*/  @P3 STG.E.U16 desc[UR44][R68.64+0x12], R20 ;  /* 0x0000121444003986 */ /* 0x0001e2000c10152c */
[----:B------:R-:W-:Y:S05]  /*4e60*/  @!P1 BRA `(.L_x_53) ;  /* 0x0000000000049947 */ /* 0x000fea0003800000 */
[----:B------:R0:W5:Y:S02]  /*4e70*/  LDG.E.LTC128B.U16 R100, desc[UR44][R14.64+0x10] ;  /* 0x0000102c0e647981 */ /* 0x000164000c1e1520 */
.L_x_53:
[----:B------:R-:W-:Y:S05]  /*4e80*/  BSYNC B1 ;  /* 0x0000000000017941 */ /* 0x000fea0003800000 */
.L_x_52:
[----:B0----5:R-:W-:Y:S01]  /*4e90*/  IMAD.U32 R20, R100, 0x10000, RZ ;  /* 0x0001000064147824 */ /* 0x021fe200078e00ff */
        /* <DEDUP_REMOVED lines=8> */
.L_x_55:
[----:B------:R-:W-:Y:S05]  /*4f20*/  BSYNC B1 ;  /* 0x0000000000017941 */ /* 0x000fea0003800000 */
.L_x_54:
[----:B-----5:R-:W-:Y:S01]  /*4f30*/  IMAD.U32 R20, R100, 0x10000, RZ ;  /* 0x0001000064147824 */ /* 0x020fe200078e00ff */
[----:B------:R-:W-:Y:S01]  /*4f40*/  ISETP.GT.AND P3, PT, R3, 0x10, PT ;  /* 0x000000100300780c */ /* 0x000fe20003f64270 */
[----:B------:R-:W-:Y:S02]  /*4f50*/  BSSY B1, `(.L_x_56) ;  /* 0x0000008000017945 */ /* 0x000fe40003800000 */
[----:B------:R-:W-:Y:S01]  /*4f60*/  FMUL R20, R20, R73 ;  /* 0x0000004914147220 */ /* 0x000fe20000400000 */
[----:B------:R-:W-:-:S03]  /*4f70*/  ISETP.GT.AND P0, PT, R6, RZ, P3 ;  /* 0x000000ff0600720c */ /* 0x000fc60001f04270 */
[----:B------:R-:W-:-:S05]  /*4f80*/  FFMA R20, R63, R72, R20 ;  /* 0x000000483f147223 */ /* 0x000fca0000000014 */
[----:B------:R-:W-:-:S05]  /*4f90*/  F2FP.BF16.F32.PACK_AB R20, RZ, R20 ;  /* 0x00000014ff14723e */ /* 0x000fca00000010ff */
[----:B------:R0:W-:Y:S01]  /*4fa0*/  @P2 STG.E.U16 desc[UR44][R12.64+0x12], R20 ;  /* 0x000012140c002986 */ /* 0x0001e2000c10152c */
[----:B------:R-:W-:Y:S05]  /*4fb0*/  @!P0 BRA `(.L_x_57) ;  /* 0x0000000000048947 */ /* 0x000fea0003800000 */
[----:B------:R0:W5:Y:S02]  /*4fc0*/  LDG.E.LTC128B.U16 R100, desc[UR44][R10.64+0x20] ;  /* 0x0000202c0a647981 */ /* 0x000164000c1e1520 */
.L_x_57:
[----:B------:R-:W-:Y:S05]  /*4fd0*/  BSYNC B1 ;  /* 0x0000000000017941 */ /* 0x000fea0003800000 */
.L_x_56:
[----:B0----5:R-:W-:Y:S01]  /*4fe0*/  IMAD.U32 R12, R100, 0x10000, RZ ;  /* 0x00010000640c7824 */ /* 0x021fe200078e00ff */
        /* <DEDUP_REMOVED lines=9> */
.L_x_59:
[----:B------:R-:W-:Y:S05]  /*5080*/  BSYNC B1 ;  /* 0x0000000000017941 */ /* 0x000fea0003800000 */
.L_x_58:
        /* <DEDUP_REMOVED lines=9> */
.L_x_61:
[----:B------:R-:W-:Y:S05]  /*5120*/  BSYNC B1 ;  /* 0x0000000000017941 */ /* 0x000fea0003800000 */
.L_x_60:
        /* <DEDUP_REMOVED lines=9> */
.L_x_63:
[----:B------:R-:W-:Y:S05]  /*51c0*/  BSYNC B1 ;  /* 0x0000000000017941 */ /* 0x000fea0003800000 */
.L_x_62:
        /* <DEDUP_REMOVED lines=10> */
.L_x_65:
[----:B------:R-:W-:Y:S05]  /*5270*/  BSYNC B1 ;  /* 0x0000000000017941 */ /* 0x000fea0003800000 */
.L_x_64:
        /* <DEDUP_REMOVED lines=10> */
.L_x_67:
[----:B------:R-:W-:Y:S05]  /*5320*/  BSYNC B1 ;  /* 0x0000000000017941 */ /* 0x000fea0003800000 */
.L_x_66:
        /* <DEDUP_REMOVED lines=9> */
.L_x_69:
[----:B------:R-:W-:Y:S05]  /*53c0*/  BSYNC B1 ;  /* 0x0000000000017941 */ /* 0x000fea0003800000 */
.L_x_68:
        /* <DEDUP_REMOVED lines=9> */
.L_x_71:
[----:B------:R-:W-:Y:S05]  /*5460*/  BSYNC B1 ;  /* 0x0000000000017941 */ /* 0x000fea0003800000 */
.L_x_70:
        /* <DEDUP_REMOVED lines=9> */
.L_x_73:
[----:B------:R-:W-:Y:S05]  /*5500*/  BSYNC B1 ;  /* 0x0000000000017941 */ /* 0x000fea0003800000 */
.L_x_72:
[----:B0----5:R-:W-:Y:S01]  /*5510*/  IMAD.U32 R12, R100, 0x10000, RZ ;  /* 0x00010000640c7824 */ /* 0x021fe200078e00ff */
[----:B------:R-:W-:Y:S01]  /*5520*/  ISETP.GT.AND P4, PT, R6, 0x80, P2 ;  /* 0x000000800600780c */ /* 0x000fe20001784270 */
[----:B------:R-:W-:Y:S02]  /*5530*/  BSSY B1, `(.L_x_74) ;  /* 0x000000b000017945 */ /* 0x000fe40003800000 */
[----:B------:R-:W-:Y:S01]  /*5540*/  FMUL R5, R12, R73 ;  /* 0x000000490c057220 */ /* 0x000fe20000400000 */
[----:B------:R-:W-:-:S04]  /*5550*/  IMAD.WIDE.U32 R12, R4, 0xf0, R86 ;  /* 0x000000f0040c7825 */ /* 0x000fc800078e0056 */
[----:B------:R-:W-:-:S05]  /*5560*/  FFMA R5, R40, R72, R5 ;  /* 0x0000004828057223 */ /* 0x000fca0000000005 */
[----:B------:R-:W-:Y:S01]  /*5570*/  F2FP.BF16.F32.PACK_AB R4, RZ, R5 ;  /* 0x00000005ff04723e */ /* 0x000fe200000010ff */
[----:B------:R-:W-:-:S03]  /*5580*/  IMAD.IADD R5, R99, 0x1, R13 ;  /* 0x0000000163057824 */ /* 0x000fc600078e020d */
[----:B------:R-:W-:Y:S01]  /*5590*/  PRMT R19, R4, 0x7610, R19 ;  /* 0x0000761004137816 */ /* 0x000fe20000000013 */
[----:B------:R-:W-:-:S05]  /*55a0*/  IMAD.MOV.U32 R4, RZ, RZ, R12 ;  /* 0x000000ffff047224 */ /* 0x000fca00078e000c */
[----:B------:R0:W-:Y:S01]  /*55b0*/  @P5 STG.E.U16 desc[UR44][R4.64+0x20], R19 ;  /* 0x0000201304005986 */ /* 0x0001e2000c10152c */
[----:B------:R-:W-:Y:S05]  /*55c0*/  @!P4 BRA `(.L_x_75) ;  /* 0x000000000004c947 */ /* 0x000fea0003800000 */
[----:B------:R0:W5:Y:S02]  /*55d0*/  LDG.E.LTC128B.U16 R100, desc[UR44][R66.64+0x22] ;  /* 0x0000222c42647981 */ /* 0x000164000c1e1520 */
.L_x_75:
[----:B------:R-:W-:Y:S05]  /*55e0*/  BSYNC B1 ;  /* 0x0000000000017941 */ /* 0x000fea0003800000 */
.L_x_74:
        /* <DEDUP_REMOVED lines=9> */
.L_x_77:
[----:B------:R-:W-:Y:S05]  /*5680*/  BSYNC B1 ;  /* 0x0000000000017941 */ /* 0x000fea0003800000 */
.L_x_76:
[----:B0----5:R-:W-:Y:S01]  /*5690*/  IMAD.U32 R20, R100, 0x10000, RZ ;  /* 0x0001000064147824 */ /* 0x021fe200078e00ff */
[----:B------:R-:W-:Y:S01]  /*56a0*/  IADD3 R12, P4, R7, R12, RZ ;  /* 0x0000000c070c7210 */ /* 0x000fe20007f9e0ff */
[----:B------:R-:W-:Y:S01]  /*56b0*/  BSSY B1, `(.L_x_78) ;  /* 0x0000009000017945 */ /* 0x000fe20003800000 */
[----:B------:R-:W-:Y:S01]  /*56c0*/  ISETP.GT.AND P2, PT, R6, 0x88, P2 ;  /* 0x000000880600780c */ /* 0x000fe20001744270 */
[----:B------:R-:W-:-:S04]  /*56d0*/  FMUL R13, R20, R73 ;  /* 0x00000049140d7220 */ /* 0x000fc80000400000 */
[----:B------:R-:W-:-:S05]  /*56e0*/  FFMA R13, R42, R72, R13 ;  /* 0x000000482a0d7223 */ /* 0x000fca000000000d */
[----:B------:R-:W-:Y:S01]  /*56f0*/  F2FP.BF16.F32.PACK_AB R7, RZ, R13 ;  /* 0x0000000dff07723e */ /* 0x000fe200000010ff */
[----:B------:R-:W-:-:S05]  /*5700*/  IMAD.X R13, R21, 0x1, R5, P4 ;  /* 0x00000001150d7824 */ /* 0x000fca00020e0605 */
[----:B------:R0:W-:Y:S01]  /*5710*/  @P3 STG.E.U16 desc[UR44][R12.64+0x20], R7 ;  /* 0x000020070c003986 */ /* 0x0001e2000c10152c */
[----:B------:R-:W-:Y:S05]  /*5720*/  @!P2 BRA `(.L_x_79) ;  /* 0x000000000004a947 */ /* 0x000fea0003800000 */
[----:B------:R0:W5:Y:S02]  /*5730*/  LDG.E.LTC128B.U16 R100, desc[UR44][R14.64+0x22] ;  /* 0x0000222c0e647981 */ /* 0x000164000c1e1520 */
.L_x_79:
[----:B------:R-:W-:Y:S05]  /*5740*/  BSYNC B1 ;  /* 0x0000000000017941 */ /* 0x000fea0003800000 */
.L_x_78:
        /* <DEDUP_REMOVED lines=9> */
.L_x_81:
[----:B------:R-:W-:Y:S05]  /*57e0*/  BSYNC B1 ;  /* 0x0000000000017941 */ /* 0x000fea0003800000 */
.L_x_80:
        /* <DEDUP_REMOVED lines=9> */
.L_x_83:
[----:B------:R-:W-:Y:S05]  /*5880*/  BSYNC B1 ;  /* 0x0000000000017941 */ /* 0x000fea0003800000 */
.L_x_82:
        /* <DEDUP_REMOVED lines=9> */
.L_x_85:
[----:B------:R-:W-:Y:S05]  /*5920*/  BSYNC B1 ;  /* 0x0000000000017941 */ /* 0x000fea0003800000 */
.L_x_84:
        /* <DEDUP_REMOVED lines=9> */
.L_x_87:
[----:B------:R-:W-:Y:S05]  /*59c0*/  BSYNC B1 ;  /* 0x0000000000017941 */ /* 0x000fea0003800000 */
.L_x_86:
        /* <DEDUP_REMOVED lines=10> */
.L_x_89:
[----:B------:R-:W-:Y:S05]  /*5a70*/  BSYNC B1 ;  /* 0x0000000000017941 */ /* 0x000fea0003800000 */
.L_x_88:
        /* <DEDUP_REMOVED lines=10> */
.L_x_91:
[----:B------:R-:W-:Y:S05]  /*5b20*/  BSYNC B1 ;  /* 0x0000000000017941 */ /* 0x000fea0003800000 */
.L_x_90:
        /* <DEDUP_REMOVED lines=9> */
.L_x_93:
[----:B------:R-:W-:Y:S05]  /*5bc0*/  BSYNC B1 ;  /* 0x0000000000017941 */ /* 0x000fea0003800000 */
.L_x_92:
        /* <DEDUP_REMOVED lines=9> */
.L_x_95:
[----:B------:R-:W-:Y:S05]  /*5c60*/  BSYNC B1 ;  /* 0x0000000000017941 */ /* 0x000fea0003800000 */
.L_x_94:
        /* <DEDUP_REMOVED lines=10> */
.L_x_97:
[----:B------:R-:W-:Y:S05]  /*5d10*/  BSYNC B1 ;  /* 0x0000000000017941 */ /* 0x000fea0003800000 */
.L_x_96:
        /* <DEDUP_REMOVED lines=10> */
.L_x_99:
[----:B------:R-:W-:Y:S05]  /*5dc0*/  BSYNC B1 ;  /* 0x0000000000017941 */ /* 0x000fea0003800000 */
.L_x_98:
[----:B0--3-5:R-:W-:Y:S01]  /*5dd0*/  IMAD.U32 R10, R100, 0x10000, RZ ;  /* 0x00010000640a7824 */ /* 0x029fe200078e00ff */
        /* <DEDUP_REMOVED lines=8> */
.L_x_101:
[----:B------:R-:W-:Y:S05]  /*5e60*/  BSYNC B1 ;  /* 0x0000000000017941 */ /* 0x000fea0003800000 */
.L_x_100:
        /* <DEDUP_REMOVED lines=9> */
.L_x_103:
[----:B------:R-:W-:Y:S05]  /*5f00*/  BSYNC B1 ;  /* 0x0000000000017941 */ /* 0x000fea0003800000 */
.L_x_102:
        /* <DEDUP_REMOVED lines=9> */
.L_x_105:
[----:B------:R-:W-:Y:S05]  /*5fa0*/  BSYNC B1 ;  /* 0x0000000000017941 */ /* 0x000fea0003800000 */
.L_x_104:
        /* <DEDUP_REMOVED lines=9> */
.L_x_107:
[----:B------:R-:W-:Y:S05]  /*6040*/  BSYNC B1 ;  /* 0x0000000000017941 */ /* 0x000fea0003800000 */
.L_x_106:
        /* <DEDUP_REMOVED lines=9> */
.L_x_109:
[----:B------:R-:W-:Y:S05]  /*60e0*/  BSYNC B1 ;  /* 0x0000000000017941 */ /* 0x000fea0003800000 */
.L_x_108:
        /* <DEDUP_REMOVED lines=9> */
.L_x_111:
[----:B------:R-:W-:Y:S05]  /*6180*/  BSYNC B1 ;  /* 0x0000000000017941 */ /* 0x000fea0003800000 */
.L_x_110:
        /* <DEDUP_REMOVED lines=9> */
.L_x_113:
[----:B------:R-:W-:Y:S05]  /*6220*/  BSYNC B1 ;  /* 0x0000000000017941 */ /* 0x000fea0003800000 */
.L_x_112:
        /* <DEDUP_REMOVED lines=9> */
.L_x_115:
[----:B------:R-:W-:Y:S05]  /*62c0*/  BSYNC B1 ;  /* 0x0000000000017941 */ /* 0x000fea0003800000 */
.L_x_114:
        /* <DEDUP_REMOVED lines=9> */
.L_x_117:
[----:B------:R-:W-:Y:S05]  /*6360*/  BSYNC B1 ;  /* 0x0000000000017941 */ /* 0x000fea0003800000 */
.L_x_116:
        /* <DEDUP_REMOVED lines=9> */
.L_x_119:
[----:B------:R-:W-:Y:S05]  /*6400*/  BSYNC B1 ;  /* 0x0000000000017941 */ /* 0x000fea0003800000 */
.L_x_118:
[----:B------:R-:W-:Y:S05]  /*6410*/  @!P0 BRA `(.L_x_120) ;  /* 0x0000000c00a08947 */ /* 0x000fea0003800000 */
[----:B-----5:R-:W-:-:S04]  /*6420*/  IMAD.U32 R100, R100, 0x10000, RZ ;  /* 0x0001000064647824 */ /* 0x020fc800078e00ff */
[----:B------:R-:W-:-:S04]  /*6430*/  FMUL R100, R100, R73 ;  /* 0x0000004964647220 */ /* 0x000fc80000400000 */
[----:B------:R-:W-:-:S05]  /*6440*/  FFMA R100, R31, R72, R100 ;  /* 0x000000481f647223 */ /* 0x000fca0000000064 */
[----:B------:R-:W-:-:S05]  /*6450*/  F2FP.BF16.F32.PACK_AB R100, RZ, R100 ;  /* 0x00000064ff64723e */ /* 0x000fca00000010ff */
[----:B------:R0:W-:Y:S01]  /*6460*/  STG.E.U16 desc[UR44][R12.64+0x52], R100 ;  /* 0x000052640c007986 */ /* 0x0001e2000c10152c */
[----:B------:R-:W-:Y:S05]  /*6470*/  BRA `(.L_x_120) ;  /* 0x0000000c00887947 */ /* 0x000fea0003800000 */
.L_x_29:
[----:B------:R-:W-:Y:S01]  /*6480*/  ULDC.64 UR4, c[0x0][0x5c0] ;  /* 0x0001700000047ab9 */ /* 0x000fe20000000a00 */
[-C--:B------:R-:W-:Y:S01]  /*6490*/  FMUL R64, R64, R72.reuse ;  /* 0x0000004840407220 */ /* 0x080fe20000400000 */
[----:B------:R-:W-:Y:S01]  /*64a0*/  LEA R8, P2, R88, UR4, 0x1 ;  /* 0x0000000458087c11 */ /* 0x000fe2000f8408ff */
[----:B------:R-:W-:Y:S01]  /*64b0*/  IMAD.SHL.U32 R19, R74, 0x2, RZ ;  /* 0x000000024a137824 */ /* 0x000fe200078e00ff */
[----:B------:R-:W-:Y:S01]  /*64c0*/  ISETP.GT.AND P3, PT, R3, 0x1, PT ;  /* 0x000000010300780c */ /* 0x000fe20003f64270 */
[----:B------:R-:W-:Y:S01]  /*64d0*/  FMUL R65, R65, R72 ;  /* 0x0000004841417220 */ /* 0x000fe20000400000 */
[----:B------:R-:W-:Y:S01]  /*64e0*/  F2FP.BF16.F32.PACK_AB R64, RZ, R64 ;  /* 0x00000040ff40723e */ /* 0x000fe200000010ff */
[-C--:B------:R-:W-:Y:S01]  /*64f0*/  FMUL R67, R67, R72.reuse ;  /* 0x0000004843437220 */ /* 0x080fe20000400000 */
[----:B------:R-:W-:Y:S01]  /*6500*/  LEA.HI.X R9, R88, UR5, R97, 0x1, P2 ;  /* 0x0000000558097c11 */ /* 0x000fe200090f0c61 */
[-C--:B------:R-:W-:Y:S01]  /*6510*/  FMUL R66, R66, R72.reuse ;  /* 0x0000004842427220 */ /* 0x080fe20000400000 */
[----:B------:R-:W-:Y:S01]  /*6520*/  ISETP.GT.AND P2, PT, R6, RZ, P3 ;  /* 0x000000ff0600720c */ /* 0x000fe20001f44270 */
[-C--:B------:R-:W-:Y:S01]  /*6530*/  FMUL R69, R69, R72.reuse ;  /* 0x0000004845457220 */ /* 0x080fe20000400000 */
[----:B------:R-:W-:Y:S01]  /*6540*/  SHF.L.U64.HI R7, R74, 0x1, R75 ;  /* 0x000000014a077819 */ /* 0x000fe2000001024b */
[----:B------:R-:W-:Y:S01]  /*6550*/  @P1 STG.E.U16 desc[UR44][R8.64], R64 ;  /* 0x0000004008001986 */ /* 0x000fe2000c10152c */
[----:B------:R-:W-:Y:S01]  /*6560*/  ISETP.GT.AND P1, PT, R6, 0x8, P3 ;  /* 0x000000080600780c */ /* 0x000fe20001f24270 */
[----:B------:R-:W-:Y:S01]  /*6570*/  FMUL R68, R68, R72 ;  /* 0x0000004844447220 */ /* 0x000fe20000400000 */
[----:B------:R-:W-:Y:S01]  /*6580*/  IADD3 R14, P4, R19, R8, RZ ;  /* 0x00000008130e7210 */ /* 0x000fe20007f9e0ff */
[-C--:B------:R-:W-:Y:S01]  /*6590*/  FMUL R71, R71, R72.reuse ;  /* 0x0000004847477220 */ /* 0x080fe20000400000 */
[----:B------:R-:W-:Y:S01]  /*65a0*/  F2FP.BF16.F32.PACK_AB R65, RZ, R65 ;  /* 0x00000041ff41723e */ /* 0x000fe200000010ff */
[----:B------:R-:W-:Y:S01]  /*65b0*/  FMUL R70, R70, R72 ;  /* 0x0000004846467220 */ /* 0x000fe20000400000 */
[----:B------:R-:W-:Y:S01]  /*65c0*/  F2FP.BF16.F32.PACK_AB R67, RZ, R67 ;  /* 0x00000043ff43723e */ /* 0x000fe200000010ff */
[----:B------:R-:W-:Y:S01]  /*65d0*/  IMAD.X R15, R7, 0x1, R9, P4 ;  /* 0x00000001070f7824 */ /* 0x000fe200020e0609 */
[----:B------:R-:W-:Y:S01]  /*65e0*/  ISETP.GT.AND P5, PT, R6, 0x8, P0 ;  /* 0x000000080600780c */ /* 0x000fe200007a4270 */
[----:B------:R-:W-:Y:S01]  /*65f0*/  @P2 STG.E.U16 desc[UR44][R8.64+0x2], R65 ;  /* 0x0000024108002986 */ /* 0x000fe2000c10152c */
[----:B------:R-:W-:Y:S01]  /*6600*/  F2FP.BF16.F32.PACK_AB R66, RZ, R66 ;  /* 0x00000042ff42723e */ /* 0x000fe200000010ff */
[----:B------:R-:W-:Y:S01]  /*6610*/  FMUL R56, R56, R72 ;  /* 0x0000004838387220 */ /* 0x000fe20000400000 */
[C---:B------:R-:W-:Y:S01]  /*6620*/  ISETP.GT.AND P2, PT, R3.reuse, 0x8, PT ;  /* 0x000000080300780c */ /* 0x040fe20003f44270 */
[----:B------:R-:W-:Y:S01]  /*6630*/  @P1 STG.E.U16 desc[UR44][R14.64+0x2], R67 ;  /* 0x000002430e001986 */ /* 0x000fe2000c10152c */
[----:B------:R-:W-:Y:S01]  /*6640*/  ISETP.GT.AND P1, PT, R3, 0x9, PT ;  /* 0x000000090300780c */ /* 0x000fe20003f24270 */
[----:B------:R-:W-:Y:S01]  /*6650*/  IMAD R5, R5, 0xf0, RZ ;  /* 0x000000f005057824 */ /* 0x000fe200078e02ff */
[----:B------:R-:W-:Y:S01]  /*6660*/  F2FP.BF16.F32.PACK_AB R69, RZ, R69 ;  /* 0x00000045ff45723e */ /* 0x000fe200000010ff */
[----:B------:R-:W-:Y:S01]  /*6670*/  IMAD.WIDE.U32 R10, R4, 0xf0, R14 ;  /* 0x000000f0040a7825 */ /* 0x000fe200078e000e */
[----:B------:R-:W-:-:S03]  /*6680*/  ISETP.GT.AND P4, PT, R6, RZ, P1 ;  /* 0x000000ff0600720c */ /* 0x000fc60000f84270 */
[----:B------:R-:W-:Y:S01]  /*6690*/  FMUL R57, R57, R72 ;  /* 0x0000004839397220 */ /* 0x000fe20000400000 */
[----:B------:R-:W-:Y:S01]  /*66a0*/  F2FP.BF16.F32.PACK_AB R68, RZ, R68 ;  /* 0x00000044ff44723e */ /* 0x000fe200000010ff */
[----:B------:R-:W-:Y:S01]  /*66b0*/  @P5 STG.E.U16 desc[UR44][R14.64], R66 ;  /* 0x000000420e005986 */ /* 0x000fe2000c10152c */
[----:B------:R-:W-:Y:S01]  /*66c0*/  ISETP.GT.AND P5, PT, R6, RZ, P2 ;  /* 0x000000ff0600720c */ /* 0x000fe200017a4270 */
[----:B------:R-:W-:Y:S01]  /*66d0*/  IMAD.IADD R11, R5, 0x1, R11 ;  /* 0x00000001050b7824 */ /* 0x000fe200078e020b */
[----:B------:R-:W-:Y:S01]  /*66e0*/  F2FP.BF16.F32.PACK_AB R71, RZ, R71 ;  /* 0x00000047ff47723e */ /* 0x000fe200000010ff */
[----:B------:R-:W-:Y:S01]  /*66f0*/  FMUL R58, R58, R72 ;  /* 0x000000483a3a7220 */ /* 0x000fe20000400000 */
[----:B------:R-:W-:Y:S01]  /*6700*/  F2FP.BF16.F32.PACK_AB R70, RZ, R70 ;  /* 0x00000046ff46723e */ /* 0x000fe200000010ff */
[----:B------:R-:W-:Y:S01]  /*6710*/  FMUL R59, R59, R72 ;  /* 0x000000483b3b7220 */ /* 0x000fe20000400000 */
[----:B------:R-:W-:Y:S01]  /*6720*/  F2FP.BF16.F32.PACK_AB R56, RZ, R56 ;  /* 0x00000038ff38723e */ /* 0x000fe200000010ff */
[-C--:B------:R-:W-:Y:S01]  /*6730*/  FMUL R60, R60, R72.reuse ;  /* 0x000000483c3c7220 */ /* 0x080fe20000400000 */
[----:B------:R-:W-:Y:S01]  /*6740*/  F2FP.BF16.F32.PACK_AB R57, RZ, R57 ;  /* 0x00000039ff39723e */ /* 0x000fe200000010ff */
[----:B------:R-:W-:Y:S01]  /*6750*/  @P4 STG.E.U16 desc[UR44][R8.64+0x12], R69 ;  /* 0x0000124508004986 */ /* 0x000fe2000c10152c */
[C---:B------:R-:W-:Y:S01]  /*6760*/  ISETP.GT.AND P4, PT, R6.reuse, 0x8, P1 ;  /* 0x000000080600780c */ /* 0x040fe20000f84270 */
[----:B------:R-:W-:Y:S01]  /*6770*/  FMUL R61, R61, R72 ;  /* 0x000000483d3d7220 */ /* 0x000fe20000400000 */
[----:B------:R-:W-:Y:S01]  /*6780*/  F2FP.BF16.F32.PACK_AB R58, RZ, R58 ;  /* 0x0000003aff3a723e */ /* 0x000fe200000010ff */
[----:B------:R-:W-:Y:S01]  /*6790*/  @P5 STG.E.U16 desc[UR44][R8.64+0x10], R68 ;  /* 0x0000104408005986 */ /* 0x000fe2000c10152c */
[----:B------:R-:W-:Y:S01]  /*67a0*/  ISETP.GT.AND P5, PT, R6, 0x8, P2 ;  /* 0x000000080600780c */ /* 0x000fe200017a4270 */
[-C--:B------:R-:W-:Y:S01]  /*67b0*/  FMUL R62, R62, R72.reuse ;  /* 0x000000483e3e7220 */ /* 0x080fe20000400000 */
[----:B------:R-:W-:Y:S01]  /*67c0*/  F2FP.BF16.F32.PACK_AB R59, RZ, R59 ;  /* 0x0000003bff3b723e */ /* 0x000fe200000010ff */
[----:B------:R-:W-:Y:S01]  /*67d0*/  FMUL R63, R63, R72 ;  /* 0x000000483f3f7220 */ /* 0x000fe20000400000 */
[----:B------:R-:W-:Y:S01]  /*67e0*/  F2FP.BF16.F32.PACK_AB R60, RZ, R60 ;  /* 0x0000003cff3c723e */ /* 0x000fe200000010ff */
[-C--:B------:R-:W-:Y:S01]  /*67f0*/  FMUL R49, R49, R72.reuse ;  /* 0x0000004831317220 */ /* 0x080fe20000400000 */
[----:B------:R-:W-:Y:S01]  /*6800*/  F2FP.BF16.F32.PACK_AB R61, RZ, R61 ;  /* 0x0000003dff3d723e */ /* 0x000fe200000010ff */
[----:B------:R-:W-:Y:S01]  /*6810*/  FMUL R48, R48, R72 ;  /* 0x0000004830307220 */ /* 0x000fe20000400000 */
[----:B------:R-:W-:Y:S01]  /*6820*/  F2FP.BF16.F32.PACK_AB R62, RZ, R62 ;  /* 0x0000003eff3e723e */ /* 0x000fe200000010ff */
[----:B------:R-:W-:Y:S01]  /*6830*/  @P4 STG.E.U16 desc[UR44][R14.64+0x12], R71 ;  /* 0x000012470e004986 */ /* 0x000fe2000c10152c */
[----:B------:R-:W-:Y:S01]  /*6840*/  ISETP.GT.AND P4, PT, R6, 0x80, P0 ;  /* 0x000000800600780c */ /* 0x000fe20000784270 */
[-C--:B------:R-:W-:Y:S01]  /*6850*/  FMUL R50, R50, R72.reuse ;  /* 0x0000004832327220 */ /* 0x080fe20000400000 */
[C---:B------:R-:W-:Y:S01]  /*6860*/  ISETP.GT.AND P0, PT, R6.reuse, 0x88, P0 ;  /* 0x000000880600780c */ /* 0x040fe20000704270 */
[----:B------:R-:W-:Y:S01]  /*6870*/  @P5 STG.E.U16 desc[UR44][R14.64+0x10], R70 ;  /* 0x000010460e005986 */ /* 0x000fe2000c10152c */
[C---:B------:R-:W-:Y:S01]  /*6880*/  ISETP.GT.AND P5, PT, R6.reuse, 0x80, P3 ;  /* 0x000000800600780c */ /* 0x040fe20001fa4270 */
[-C--:B------:R-:W-:Y:S01]  /*6890*/  FMUL R51, R51, R72.reuse ;  /* 0x0000004833337220 */ /* 0x080fe20000400000 */
[----:B------:R-:W-:Y:S01]  /*68a0*/  ISETP.GT.AND P3, PT, R6, 0x88, P3 ;  /* 0x000000880600780c */ /* 0x000fe20001f64270 */
[-C--:B------:R-:W-:Y:S01]  /*68b0*/  FMUL R52, R52, R72.reuse ;  /* 0x0000004834347220 */ /* 0x080fe20000400000 */
[----:B------:R-:W-:Y:S01]  /*68c0*/  F2FP.BF16.F32.PACK_AB R63, RZ, R63 ;  /* 0x0000003fff3f723e */ /* 0x000fe200000010ff */
[-C--:B------:R-:W-:Y:S01]  /*68d0*/  FMUL R53, R53, R72.reuse ;  /* 0x0000004835357220 */ /* 0x080fe20000400000 */
[----:B------:R-:W-:Y:S01]  /*68e0*/  F2FP.BF16.F32.PACK_AB R49, RZ, R49 ;  /* 0x00000031ff31723e */ /* 0x000fe200000010ff */
[----:B------:R-:W-:Y:S01]  /*68f0*/  FMUL R54, R54, R72 ;  /* 0x0000004836367220 */ /* 0x000fe20000400000 */
[----:B------:R-:W-:Y:S01]  /*6900*/  F2FP.BF16.F32.PACK_AB R48, RZ, R48 ;  /* 0x00000030ff30723e */ /* 0x000fe200000010ff */
[----:B------:R0:W-:Y:S01]  /*6910*/  @P4 STG.E.U16 desc[UR44][R10.64], R56 ;  /* 0x000000380a004986 */ /* 0x0001e2000c10152c */
[----:B------:R-:W-:Y:S01]  /*6920*/  IADD3 R12, P4, R19, R10, RZ ;  /* 0x0000000a130c7210 */ /* 0x000fe20007f9e0ff */
[----:B------:R-:W-:Y:S01]  /*6930*/  FMUL R55, R55, R72 ;  /* 0x0000004837377220 */ /* 0x000fe20000400000 */
[----:B------:R-:W-:Y:S01]  /*6940*/  F2FP.BF16.F32.PACK_AB R50, RZ, R50 ;  /* 0x00000032ff32723e */ /* 0x000fe200000010ff */
[----:B------:R1:W-:Y:S01]  /*6950*/  @P5 STG.E.U16 desc[UR44][R10.64+0x2], R57 ;  /* 0x000002390a005986 */ /* 0x0003e2000c10152c */
[C---:B------:R-:W-:Y:S01]  /*6960*/  ISETP.GT.AND P5, PT, R6.reuse, 0x80, P2 ;  /* 0x000000800600780c */ /* 0x040fe200017a4270 */
[--C-:B------:R-:W-:Y:S01]  /*6970*/  IMAD.X R13, R7, 0x1, R11.reuse, P4 ;  /* 0x00000001070d7824 */ /* 0x100fe200020e060b */
[----:B------:R-:W-:Y:S01]  /*6980*/  ISETP.GT.AND P4, PT, R6, 0x80, P1 ;  /* 0x000000800600780c */ /* 0x000fe20000f84270 */
[-C--:B------:R-:W-:Y:S01]  /*6990*/  FMUL R40, R40, R72.reuse ;  /* 0x0000004828287220 */ /* 0x080fe20000400000 */
[----:B------:R-:W-:Y:S01]  /*69a0*/  ISETP.GT.AND P1, PT, R6, 0x88, P1 ;  /* 0x000000880600780c */ /* 0x000fe20000f24270 */
[-C--:B------:R-:W-:Y:S01]  /*69b0*/  FMUL R41, R41, R72.reuse ;  /* 0x0000004829297220 */ /* 0x080fe20000400000 */
[----:B------:R-:W-:Y:S01]  /*69c0*/  @P0 STG.E.U16 desc[UR44][R12.64], R58 ;  /* 0x0000003a0c000986 */ /* 0x000fe2000c10152c */
[----:B------:R-:W-:Y:S01]  /*69d0*/  ISETP.GT.AND P0, PT, R3, 0x11, PT ;  /* 0x000000110300780c */ /* 0x000fe20003f04270 */
[-C--:B------:R-:W-:Y:S01]  /*69e0*/  FMUL R42, R42, R72.reuse ;  /* 0x000000482a2a7220 */ /* 0x080fe20000400000 */
[----:B------:R-:W-:Y:S01]  /*69f0*/  F2FP.BF16.F32.PACK_AB R51, RZ, R51 ;  /* 0x00000033ff33723e */ /* 0x000fe200000010ff */
[----:B------:R-:W-:Y:S01]  /*6a00*/  FMUL R43, R43, R72 ;  /* 0x000000482b2b7220 */ /* 0x000fe20000400000 */
[----:B------:R-:W-:Y:S01]  /*6a10*/  F2FP.BF16.F32.PACK_AB R52, RZ, R52 ;  /* 0x00000034ff34723e */ /* 0x000fe200000010ff */
[----:B------:R-:W-:Y:S01]  /*6a20*/  FMUL R44, R44, R72 ;  /* 0x000000482c2c7220 */ /* 0x000fe20000400000 */
[--C-:B------:R-:W-:Y:S01]  /*6a30*/  @P5 IMAD.MOV.U32 R20, RZ, RZ, R10.reuse ;  /* 0x000000ffff145224 */ /* 0x100fe200078e000a */
[----:B------:R-:W-:Y:S01]  /*6a40*/  F2FP.BF16.F32.PACK_AB R53, RZ, R53 ;  /* 0x00000035ff35723e */ /* 0x000fe200000010ff */
[--C-:B------:R-:W-:Y:S01]  /*6a50*/  @P5 IMAD.MOV.U32 R21, RZ, RZ, R11.reuse ;  /* 0x000000ffff155224 */ /* 0x100fe200078e000b */
[----:B------:R-:W-:Y:S01]  /*6a60*/  F2FP.BF16.F32.PACK_AB R54, RZ, R54 ;  /* 0x00000036ff36723e */ /* 0x000fe200000010ff */
[----:B0-----:R-:W-:Y:S01]  /*6a70*/  @P4 IMAD.MOV.U32 R56, RZ, RZ, R10 ;  /* 0x000000ffff384224 */ /* 0x001fe200078e000a */
[----:B------:R-:W-:Y:S01]  /*6a80*/  F2FP.BF16.F32.PACK_AB R55, RZ, R55 ;  /* 0x00000037ff37723e */ /* 0x000fe200000010ff */
[----:B-1----:R-:W-:Y:S01]  /*6a90*/  @P4 IMAD.MOV.U32 R57, RZ, RZ, R11 ;  /* 0x000000ffff394224 */ /* 0x002fe200078e000b */
[----:B------:R-:W-:Y:S01]  /*6aa0*/  F2FP.BF16.F32.PACK_AB R40, RZ, R40 ;  /* 0x00000028ff28723e */ /* 0x000fe200000010ff */
[--C-:B------:R-:W-:Y:S01]  /*6ab0*/  @P3 IMAD.MOV.U32 R10, RZ, RZ, R12.reuse ;  /* 0x000000ffff0a3224 */ /* 0x100fe200078e000c */
[----:B------:R-:W-:Y:S01]  /*6ac0*/  F2FP.BF16.F32.PACK_AB R41, RZ, R41 ;  /* 0x00000029ff29723e */ /* 0x000fe200000010ff */
[--C-:B------:R-:W-:Y:S01]  /*6ad0*/  @P3 IMAD.MOV.U32 R11, RZ, RZ, R13.reuse ;  /* 0x000000ffff0b3224 */ /* 0x100fe200078e000d */
[----:B------:R-:W-:Y:S01]  /*6ae0*/  F2FP.BF16.F32.PACK_AB R42, RZ, R42 ;  /* 0x0000002aff2a723e */ /* 0x000fe200000010ff */
[-C--:B------:R-:W-:Y:S01]  /*6af0*/  FMUL R45, R45, R72.reuse ;  /* 0x000000482d2d7220 */ /* 0x080fe20000400000 */
[-C--:B------:R-:W-:Y:S01]  /*6b00*/  FMUL R46, R46, R72.reuse ;  /* 0x000000482e2e7220 */ /* 0x080fe20000400000 */
[----:B------:R-:W-:Y:S01]  /*6b10*/  F2FP.BF16.F32.PACK_AB R43, RZ, R43 ;  /* 0x0000002bff2b723e */ /* 0x000fe200000010ff */
[----:B------:R0:W-:Y:S01]  /*6b20*/  @P3 STG.E.U16 desc[UR44][R10.64+0x2], R59 ;  /* 0x0000023b0a003986 */ /* 0x0001e2000c10152c */
[C---:B------:R-:W-:Y:S01]  /*6b30*/  ISETP.GT.AND P3, PT, R6.reuse, 0x88, P2 ;  /* 0x000000880600780c */ /* 0x040fe20001764270 */
[-C--:B------:R-:W-:Y:S01]  /*6b40*/  FMUL R47, R47, R72.reuse ;  /* 0x000000482f2f7220 */ /* 0x080fe20000400000 */
[----:B------:R-:W-:Y:S01]  /*6b50*/  ISETP.GT.AND P2, PT, R3, 0x10, PT ;  /* 0x000000100300780c */ /* 0x000fe20003f44270 */
[----:B------:R-:W-:Y:S01]  /*6b60*/  @P5 STG.E.U16 desc[UR44][R20.64+0x10], R60 ;  /* 0x0000103c14005986 */ /* 0x000fe2000c10152c */
[----:B------:R-:W-:Y:S01]  /*6b70*/  ISETP.GT.AND P5, PT, R6, RZ, P0 ;  /* 0x000000ff0600720c */ /* 0x000fe200007a4270 */
[----:B------:R-:W-:Y:S01]  /*6b80*/  FMUL R32, R32, R72 ;  /* 0x0000004820207220 */ /* 0x000fe20000400000 */
[----:B------:R-:W-:Y:S01]  /*6b90*/  F2FP.BF16.F32.PACK_AB R44, RZ, R44 ;  /* 0x0000002cff2c723e */ /* 0x000fe200000010ff */
[----:B------:R-:W-:Y:S01]  /*6ba0*/  @P4 STG.E.U16 desc[UR44][R56.64+0x12], R61 ;  /* 0x0000123d38004986 */ /* 0x000fe2000c10152c */
[----:B------:R-:W-:Y:S01]  /*6bb0*/  ISETP.GT.AND P4, PT, R6, RZ, P2 ;  /* 0x000000ff0600720c */ /* 0x000fe20001784270 */
[-C--:B------:R-:W-:Y:S01]  /*6bc0*/  FMUL R33, R33, R72.reuse ;  /* 0x0000004821217220 */ /* 0x080fe20000400000 */
[----:B------:R-:W-:Y:S01]  /*6bd0*/  F2FP.BF16.F32.PACK_AB R45, RZ, R45 ;  /* 0x0000002dff2d723e */ /* 0x000fe200000010ff */
[----:B------:R-:W-:Y:S01]  /*6be0*/  FMUL R34, R34, R72 ;  /* 0x0000004822227220 */ /* 0x000fe20000400000 */
[----:B------:R-:W-:Y:S01]  /*6bf0*/  F2FP.BF16.F32.PACK_AB R46, RZ, R46 ;  /* 0x0000002eff2e723e */ /* 0x000fe200000010ff */
[----:B0-----:R-:W-:Y:S01]  /*6c00*/  @P3 IMAD.MOV.U32 R10, RZ, RZ, R12 ;  /* 0x000000ffff0a3224 */ /* 0x001fe200078e000c */
[----:B------:R-:W-:Y:S01]  /*6c10*/  F2FP.BF16.F32.PACK_AB R47, RZ, R47 ;  /* 0x0000002fff2f723e */ /* 0x000fe200000010ff */
[----:B------:R-:W-:-:S02]  /*6c20*/  @P3 IMAD.MOV.U32 R11, RZ, RZ, R13 ;  /* 0x000000ffff0b3224 */ /* 0x000fc400078e000d */
[----:B------:R-:W-:Y:S01]  /*6c30*/  FMUL R35, R35, R72 ;  /* 0x0000004823237220 */ /* 0x000fe20000400000 */
[----:B------:R-:W-:Y:S01]  /*6c40*/  F2FP.BF16.F32.PACK_AB R32, RZ, R32 ;  /* 0x00000020ff20723e */ /* 0x000fe200000010ff */
[-C--:B------:R-:W-:Y:S01]  /*6c50*/  FMUL R36, R36, R72.reuse ;  /* 0x0000004824247220 */ /* 0x080fe20000400000 */
[----:B------:R-:W-:Y:S01]  /*6c60*/  F2FP.BF16.F32.PACK_AB R33, RZ, R33 ;  /* 0x00000021ff21723e */ /* 0x000fe200000010ff */
[----:B------:R0:W-:Y:S01]  /*6c70*/  @P3 STG.E.U16 desc[UR44][R10.64+0x10], R62 ;  /* 0x0000103e0a003986 */ /* 0x0001e2000c10152c */
[----:B------:R-:W-:Y:S01]  /*6c80*/  ISETP.GT.AND P3, PT, R6, 0x8, P2 ;  /* 0x000000080600780c */ /* 0x000fe20001764270 */
[----:B------:R-:W-:Y:S01]  /*6c90*/  FMUL R37, R37, R72 ;  /* 0x0000004825257220 */ /* 0x000fe20000400000 */
[----:B------:R-:W-:Y:S01]  /*6ca0*/  F2FP.BF16.F32.PACK_AB R34, RZ, R34 ;  /* 0x00000022ff22723e */ /* 0x000fe200000010ff */
[----:B------:R1:W-:Y:S01]  /*6cb0*/  @P1 STG.E.U16 desc[UR44][R12.64+0x12], R63 ;  /* 0x0000123f0c001986 */ /* 0x0003e2000c10152c */
[----:B------:R-:W-:Y:S01]  /*6cc0*/  ISETP.GT.AND P1, PT, R3, 0x18, PT ;  /* 0x000000180300780c */ /* 0x000fe20003f24270 */
[-C--:B------:R-:W-:Y:S01]  /*6cd0*/  FMUL R38, R38, R72.reuse ;  /* 0x0000004826267220 */ /* 0x080fe20000400000 */
[----:B------:R-:W-:Y:S01]  /*6ce0*/  F2FP.BF16.F32.PACK_AB R35, RZ, R35 ;  /* 0x00000023ff23723e */ /* 0x000fe200000010ff */
[----:B------:R1:W-:Y:S01]  /*6cf0*/  @P5 STG.E.U16 desc[UR44][R8.64+0x22], R49 ;  /* 0x0000223108005986 */ /* 0x0003e2000c10152c */
[C---:B------:R-:W-:Y:S01]  /*6d00*/  ISETP.GT.AND P5, PT, R6.reuse, 0x8, P0 ;  /* 0x000000080600780c */ /* 0x040fe200007a4270 */
[----:B------:R-:W-:Y:S01]  /*6d10*/  FMUL R39, R39, R72 ;  /* 0x0000004827277220 */ /* 0x000fe20000400000 */
[----:B------:R-:W-:Y:S01]  /*6d20*/  F2FP.BF16.F32.PACK_AB R36, RZ, R36 ;  /* 0x00000024ff24723e */ /* 0x000fe200000010ff */
[----:B------:R1:W-:Y:S01]  /*6d30*/  @P4 STG.E.U16 desc[UR44][R8.64+0x20], R48 ;  /* 0x0000203008004986 */ /* 0x0003e2000c10152c */
[----:B------:R-:W-:Y:S01]  /*6d40*/  ISETP.GT.AND P4, PT, R6, RZ, P1 ;  /* 0x000000ff0600720c */ /* 0x000fe20000f84270 */
[----:B0-----:R-:W-:Y:S01]  /*6d50*/  IMAD.WIDE.U32 R10, R4, 0xf0, R14 ;  /* 0x000000f0040a7825 */ /* 0x001fe200078e000e */
[----:B------:R-:W-:Y:S01]  /*6d60*/  F2FP.BF16.F32.PACK_AB R37, RZ, R37 ;  /* 0x00000025ff25723e */ /* 0x000fe200000010ff */
[----:B------:R1:W-:Y:S01]  /*6d70*/  @P3 STG.E.U16 desc[UR44][R14.64+0x20], R50 ;  /* 0x000020320e003986 */ /* 0x0003e2000c10152c */
[----:B------:R-:W-:Y:S01]  /*6d80*/  ISETP.GT.AND P3, PT, R3, 0x19, PT ;  /* 0x000000190300780c */ /* 0x000fe20003f64270 */
[----:B------:R-:W-:Y:S01]  /*6d90*/  IMAD.IADD R11, R5, 0x1, R11 ;  /* 0x00000001050b7824 */ /* 0x000fe200078e020b */
[----:B------:R-:W-:Y:S01]  /*6da0*/  F2FP.BF16.F32.PACK_AB R38, RZ, R38 ;  /* 0x00000026ff26723e */ /* 0x000fe200000010ff */
[-C--:B------:R-:W-:Y:S01]  /*6db0*/  FMUL R24, R24, R72.reuse ;  /* 0x0000004818187220 */ /* 0x080fe20000400000 */
[----:B------:R-:W-:Y:S01]  /*6dc0*/  F2FP.BF16.F32.PACK_AB R39, RZ, R39 ;  /* 0x00000027ff27723e */ /* 0x000fe200000010ff */
[----:B------:R1:W-:Y:S01]  /*6dd0*/  @P5 STG.E.U16 desc[UR44][R14.64+0x22], R51 ;  /* 0x000022330e005986 */ /* 0x0003e2000c10152c */
[C---:B------:R-:W-:Y:S01]  /*6de0*/  ISETP.GT.AND P5, PT, R6.reuse, RZ, P3 ;  /* 0x000000ff0600720c */ /* 0x040fe20001fa4270 */
[----:B------:R-:W-:Y:S01]  /*6df0*/  FMUL R25, R25, R72 ;  /* 0x0000004819197220 */ /* 0x000fe20000400000 */
[----:B------:R-:W-:Y:S01]  /*6e00*/  F2FP.BF16.F32.PACK_AB R24, RZ, R24 ;  /* 0x00000018ff18723e */ /* 0x000fe200000010ff */
[----:B------:R1:W-:Y:S01]  /*6e10*/  @P4 STG.E.U16 desc[UR44][R8.64+0x30], R52 ;  /* 0x0000303408004986 */ /* 0x0003e2000c10152c */
[----:B------:R-:W-:Y:S01]  /*6e20*/  ISETP.GT.AND P4, PT, R6, 0x8, P1 ;  /* 0x000000080600780c */ /* 0x000fe20000f84270 */
[-C--:B------:R-:W-:Y:S01]  /*6e30*/  FMUL R26, R26, R72.reuse ;  /* 0x000000481a1a7220 */ /* 0x080fe20000400000 */
[----:B------:R-:W-:Y:S01]  /*6e40*/  F2FP.BF16.F32.PACK_AB R25, RZ, R25 ;  /* 0x00000019ff19723e */ /* 0x000fe200000010ff */
[-C--:B------:R-:W-:Y:S01]  /*6e50*/  FMUL R27, R27, R72.reuse ;  /* 0x000000481b1b7220 */ /* 0x080fe20000400000 */
[-C--:B------:R-:W-:Y:S01]  /*6e60*/  FMUL R28, R28, R72.reuse ;  /* 0x000000481c1c7220 */ /* 0x080fe20000400000 */
[-C--:B------:R-:W-:Y:S01]  /*6e70*/  FMUL R29, R29, R72.reuse ;  /* 0x000000481d1d7220 */ /* 0x080fe20000400000 */
[-C--:B------:R-:W-:Y:S01]  /*6e80*/  FMUL R30, R30, R72.reuse ;  /* 0x000000481e1e7220 */ /* 0x080fe20000400000 */
[----:B------:R-:W-:Y:S01]  /*6e90*/  FMUL R31, R31, R72 ;  /* 0x000000481f1f7220 */ /* 0x000fe20000400000 */
[----:B------:R-:W-:Y:S01]  /*6ea0*/  F2FP.BF16.F32.PACK_AB R26, RZ, R26 ;  /* 0x0000001aff1a723e */ /* 0x000fe200000010ff */
[----:B------:R1:W-:Y:S01]  /*6eb0*/  @P5 STG.E.U16 desc[UR44][R8.64+0x32], R53 ;  /* 0x0000323508005986 */ /* 0x0003e2000c10152c */
[----:B------:R-:W-:-:S02]  /*6ec0*/  ISETP.GT.AND P5, PT, R6, 0x8, P3 ;  /* 0x000000080600780c */ /* 0x000fc40001fa4270 */
[----:B------:R-:W-:Y:S01]  /*6ed0*/  F2FP.BF16.F32.PACK_AB R27, RZ, R27 ;  /* 0x0000001bff1b723e */ /* 0x000fe200000010ff */
[----:B------:R1:W-:Y:S01]  /*6ee0*/  @P4 STG.E.U16 desc[UR44][R14.64+0x30], R54 ;  /* 0x000030360e004986 */ /* 0x0003e2000c10152c */
[C---:B------:R-:W-:Y:S02]  /*6ef0*/  ISETP.GT.AND P4, PT, R6.reuse, 0x80, P2 ;  /* 0x000000800600780c */ /* 0x040fe40001784270 */
[----:B------:R-:W-:Y:S02]  /*6f00*/  ISETP.GT.AND P2, PT, R6, 0x88, P2 ;  /* 0x000000880600780c */ /* 0x000fe40001744270 */
[----:B------:R-:W-:Y:S02]  /*6f10*/  F2FP.BF16.F32.PACK_AB R28, RZ, R28 ;  /* 0x0000001cff1c723e */ /* 0x000fe400000010ff */
[----:B------:R-:W-:Y:S02]  /*6f20*/  F2FP.BF16.F32.PACK_AB R29, RZ, R29 ;  /* 0x0000001dff1d723e */ /* 0x000fe400000010ff */
[----:B------:R-:W-:Y:S01]  /*6f30*/  F2FP.BF16.F32.PACK_AB R30, RZ, R30 ;  /* 0x0000001eff1e723e */ /* 0x000fe200000010ff */
[----:B------:R1:W-:Y:S01]  /*6f40*/  @P5 STG.E.U16 desc[UR44][R14.64+0x32], R55 ;  /* 0x000032370e005986 */ /* 0x0003e2000c10152c */
[----:B------:R-:W-:-:S02]  /*6f50*/  IADD3 R4, P5, R19, R10, RZ ;  /* 0x0000000a13047210 */ /* 0x000fc40007fbe0ff */
[----:B------:R-:W-:Y:S01]  /*6f60*/  F2FP.BF16.F32.PACK_AB R31, RZ, R31 ;  /* 0x0000001fff1f723e */ /* 0x000fe200000010ff */
[----:B------:R1:W-:Y:S01]  /*6f70*/  @P4 STG.E.U16 desc[UR44][R10.64+0x20], R40 ;  /* 0x000020280a004986 */ /* 0x0003e2000c10152c */
[C---:B------:R-:W-:Y:S01]  /*6f80*/  ISETP.GT.AND P4, PT, R6.reuse, 0x80, P0 ;  /* 0x000000800600780c */ /* 0x040fe20000784270 */
[----:B------:R-:W-:Y:S01]  /*6f90*/  IMAD.X R5, R7, 0x1, R11, P5 ;  /* 0x0000000107057824 */ /* 0x000fe200028e060b */
[C---:B------:R-:W-:Y:S02]  /*6fa0*/  ISETP.GT.AND P0, PT, R6.reuse, 0x88, P0 ;  /* 0x000000880600780c */ /* 0x040fe40000704270 */
[----:B------:R-:W-:-:S09]  /*6fb0*/  ISETP.GT.AND P5, PT, R6, 0x88, P3 ;  /* 0x000000880600780c */ /* 0x000fd20001fa4270 */
[----:B------:R1:W-:Y:S01]  /*6fc0*/  @P4 STG.E.U16 desc[UR44][R10.64+0x22], R41 ;  /* 0x000022290a004986 */ /* 0x0003e2000c10152c */
[C---:B------:R-:W-:Y:S02]  /*6fd0*/  ISETP.GT.AND P4, PT, R6.reuse, 0x80, P1 ;  /* 0x000000800600780c */ /* 0x040fe40000f84270 */
[C---:B------:R-:W-:Y:S01]  /*6fe0*/  ISETP.GT.AND P1, PT, R6.reuse, 0x88, P1 ;  /* 0x000000880600780c */ /* 0x040fe20000f24270 */
[----:B------:R1:W-:Y:S01]  /*6ff0*/  @P2 STG.E.U16 desc[UR44][R4.64+0x20], R42 ;  /* 0x0000202a04002986 */ /* 0x0003e2000c10152c */
[----:B------:R-:W-:Y:S02]  /*7000*/  ISETP.GT.AND P2, PT, R6, 0x80, P3 ;  /* 0x000000800600780c */ /* 0x000fe40001f44270 */
[C---:B------:R-:W-:Y:S01]  /*7010*/  ISETP.GT.AND P3, PT, R3.reuse, 0x20, PT ;  /* 0x000000200300780c */ /* 0x040fe20003f64270 */
[----:B------:R1:W-:Y:S01]  /*7020*/  @P0 STG.E.U16 desc[UR44][R4.64+0x22], R43 ;  /* 0x0000222b04000986 */ /* 0x0003e2000c10152c */
[----:B------:R-:W-:-:S05]  /*7030*/  ISETP.GT.AND P0, PT, R3, 0x21, PT ;  /* 0x000000210300780c */ /* 0x000fca0003f04270 */
[----:B------:R1:W-:Y:S01]  /*7040*/  @P4 STG.E.U16 desc[UR44][R10.64+0x30], R44 ;  /* 0x0000302c0a004986 */ /* 0x0003e2000c10152c */
[----:B------:R-:W-:-:S03]  /*7050*/  ISETP.GT.AND P4, PT, R6, 0x8, P3 ;  /* 0x000000080600780c */ /* 0x000fc60001f84270 */
[----:B------:R1:W-:Y:S01]  /*7060*/  @P2 STG.E.U16 desc[UR44][R10.64+0x32], R45 ;  /* 0x0000322d0a002986 */ /* 0x0003e2000c10152c */
[----:B------:R-:W-:-:S03]  /*7070*/  ISETP.GT.AND P2, PT, R6, RZ, P0 ;  /* 0x000000ff0600720c */ /* 0x000fc60000744270 */
[----:B------:R1:W-:Y:S01]  /*7080*/  @P1 STG.E.U16 desc[UR44][R4.64+0x30], R46 ;  /* 0x0000302e04001986 */ /* 0x0003e2000c10152c */
[----:B------:R-:W-:-:S03]  /*7090*/  ISETP.GT.AND P1, PT, R6, RZ, P3 ;  /* 0x000000ff0600720c */ /* 0x000fc60001f24270 */
[----:B------:R1:W-:Y:S01]  /*70a0*/  @P5 STG.E.U16 desc[UR44][R4.64+0x32], R47 ;  /* 0x0000322f04005986 */ /* 0x0003e2000c10152c */
[----:B------:R-:W-:-:S05]  /*70b0*/  ISETP.GT.AND P5, PT, R6, 0x8, P0 ;  /* 0x000000080600780c */ /* 0x000fca00007a4270 */
[----:B------:R1:W-:Y:S01]  /*70c0*/  @P2 STG.E.U16 desc[UR44][R8.64+0x42], R33 ;  /* 0x0000422108002986 */ /* 0x0003e2000c10152c */
[----:B------:R-:W-:-:S03]  /*70d0*/  ISETP.GT.AND P2, PT, R3, 0x29, PT ;  /* 0x000000290300780c */ /* 0x000fc60003f44270 */
[----:B------:R1:W-:Y:S01]  /*70e0*/  @P1 STG.E.U16 desc[UR44][R8.64+0x40], R32 ;  /* 0x0000402008001986 */ /* 0x0003e2000c10152c */
[----:B------:R-:W-:-:S03]  /*70f0*/  ISETP.GT.AND P1, PT, R3, 0x28, PT ;  /* 0x000000280300780c */ /* 0x000fc60003f24270 */
[----:B------:R1:W-:Y:S01]  /*7100*/  @P4 STG.E.U16 desc[UR44][R14.64+0x40], R34 ;  /* 0x000040220e004986 */ /* 0x0003e2000c10152c */
[----:B------:R-:W-:-:S03]  /*7110*/  ISETP.GT.AND P4, PT, R6, RZ, P2 ;  /* 0x000000ff0600720c */ /* 0x000fc60001784270 */
[----:B------:R1:W-:Y:S01]  /*7120*/  @P5 STG.E.U16 desc[UR44][R14.64+0x42], R35 ;  /* 0x000042230e005986 */ /* 0x0003e2000c10152c */
[----:B------:R-:W-:-:S09]  /*7130*/  ISETP.GT.AND P5, PT, R6, RZ, P1 ;  /* 0x000000ff0600720c */ /* 0x000fd20000fa4270 */
[----:B------:R1:W-:Y:S01]  /*7140*/  @P4 STG.E.U16 desc[UR44][R8.64+0x52], R37 ;  /* 0x0000522508004986 */ /* 0x0003e2000c10152c */
[----:B------:R-:W-:-:S03]  /*7150*/  ISETP.GT.AND P4, PT, R6, 0x8, P2 ;  /* 0x000000080600780c */ /* 0x000fc60001784270 */
[----:B------:R1:W-:Y:S01]  /*7160*/  @P5 STG.E.U16 desc[UR44][R8.64+0x50], R36 ;  /* 0x0000502408005986 */ /* 0x0003e2000c10152c */
[----:B------:R-:W-:-:S09]  /*7170*/  ISETP.GT.AND P5, PT, R6, 0x8, P1 ;  /* 0x000000080600780c */ /* 0x000fd20000fa4270 */
[----:B------:R1:W-:Y:S01]  /*7180*/  @P4 STG.E.U16 desc[UR44][R14.64+0x52], R39 ;  /* 0x000052270e004986 */ /* 0x0003e2000c10152c */
[C---:B------:R-:W-:Y:S02]  /*7190*/  ISETP.GT.AND P4, PT, R6.reuse, 0x80, P3 ;  /* 0x000000800600780c */ /* 0x040fe40001f84270 */
[C---:B------:R-:W-:Y:S01]  /*71a0*/  ISETP.GT.AND P3, PT, R6.reuse, 0x88, P3 ;  /* 0x000000880600780c */ /* 0x040fe20001f64270 */
[----:B------:R1:W-:Y:S01]  /*71b0*/  @P5 STG.E.U16 desc[UR44][R14.64+0x50], R38 ;  /* 0x000050260e005986 */ /* 0x0003e2000c10152c */
[C---:B------:R-:W-:Y:S02]  /*71c0*/  ISETP.GT.AND P5, PT, R6.reuse, 0x80, P0 ;  /* 0x000000800600780c */ /* 0x040fe400007a4270 */
[----:B------:R-:W-:-:S07]  /*71d0*/  ISETP.GT.AND P0, PT, R6, 0x88, P0 ;  /* 0x000000880600780c */ /* 0x000fce0000704270 */
[----:B------:R1:W-:Y:S01]  /*71e0*/  @P4 STG.E.U16 desc[UR44][R10.64+0x40], R24 ;  /* 0x000040180a004986 */ /* 0x0003e2000c10152c */
[C---:B------:R-:W-:Y:S02]  /*71f0*/  ISETP.GT.AND P4, PT, R6.reuse, 0x80, P1 ;  /* 0x000000800600780c */ /* 0x040fe40000f84270 */
[C---:B------:R-:W-:Y:S01]  /*7200*/  ISETP.GT.AND P1, PT, R6.reuse, 0x88, P1 ;  /* 0x000000880600780c */ /* 0x040fe20000f24270 */
[----:B------:R1:W-:Y:S01]  /*7210*/  @P5 STG.E.U16 desc[UR44][R10.64+0x42], R25 ;  /* 0x000042190a005986 */ /* 0x0003e2000c10152c */
[C---:B------:R-:W-:Y:S02]  /*7220*/  ISETP.GT.AND P5, PT, R6.reuse, 0x80, P2 ;  /* 0x000000800600780c */ /* 0x040fe400017a4270 */
[----:B------:R-:W-:Y:S01]  /*7230*/  ISETP.GT.AND P2, PT, R6, 0x88, P2 ;  /* 0x000000880600780c */ /* 0x000fe20001744270 */
[----:B------:R1:W-:Y:S04]  /*7240*/  @P3 STG.E.U16 desc[UR44][R4.64+0x40], R26 ;  /* 0x0000401a04003986 */ /* 0x0003e8000c10152c */
[----:B------:R1:W-:Y:S04]  /*7250*/  @P0 STG.E.U16 desc[UR44][R4.64+0x42], R27 ;  /* 0x0000421b04000986 */ /* 0x0003e8000c10152c */
[----:B------:R1:W-:Y:S04]  /*7260*/  @P4 STG.E.U16 desc[UR44][R10.64+0x50], R28 ;  /* 0x0000501c0a004986 */ /* 0x0003e8000c10152c */
[----:B------:R1:W-:Y:S04]  /*7270*/  @P5 STG.E.U16 desc[UR44][R10.64+0x52], R29 ;  /* 0x0000521d0a005986 */ /* 0x0003e8000c10152c */
[----:B------:R1:W-:Y:S04]  /*7280*/  @P1 STG.E.U16 desc[UR44][R4.64+0x50], R30 ;  /* 0x0000501e04001986 */ /* 0x0003e8000c10152c */
[----:B------:R1:W-:Y:S02]  /*7290*/  @P2 STG.E.U16 desc[UR44][R4.64+0x52], R31 ;  /* 0x0000521f04002986 */ /* 0x0003e4000c10152c */
.L_x_120:
[----:B------:R-:W-:Y:S05]  /*72a0*/  BSYNC B0 ;  /* 0x0000000000007941 */ /* 0x000fea0003800000 */
.L_x_28:
[----:B------:R-:W-:Y:S01]  /*72b0*/  IADD3 R16, P0, R16, UR42, RZ ;  /* 0x0000002a10107c10 */ /* 0x000fe2000ff1e0ff */
[----:B------:R-:W-:Y:S01]  /*72c0*/  ULDC.64 UR4, c[0x0][0x650] ;  /* 0x0001940000047ab9 */ /* 0x000fe20000000a00 */
[----:B0-----:R-:W-:Y:S01]  /*72d0*/  PRMT R3, RZ, 0x7610, R3 ;  /* 0x00007610ff037816 */ /* 0x001fe20000000003 */
[----:B------:R-:W-:Y:S01]  /*72e0*/  IMAD.MOV.U32 R82, RZ, RZ, -0x1 ;  /* 0xffffffffff527424 */ /* 0x000fe200078e00ff */
[----:B------:R-:W-:Y:S01]  /*72f0*/  IADD3.X R17, R17, UR38, RZ, P0, !PT ;  /* 0x0000002611117c10 */ /* 0x000fe200087fe4ff */
[----:B------:R-:W-:Y:S01]  /*7300*/  IMAD.MOV.U32 R19, RZ, RZ, -0x1 ;  /* 0xffffffffff137424 */ /* 0x000fe200078e00ff */
[----:B------:R-:W-:-:S04]  /*7310*/  ISETP.GE.U32.AND P0, PT, R16, UR4, PT ;  /* 0x0000000410007c0c */ /* 0x000fc8000bf06070 */
[----:B------:R-:W-:-:S13]  /*7320*/  ISETP.GE.U32.AND.EX P0, PT, R17, UR5, PT, P0 ;  /* 0x0000000511007c0c */ /* 0x000fda000bf06100 */
[----:B------:R-:W-:Y:S05]  /*7330*/  @P0 BRA `(.L_x_121) ;  /* 0x0000000400500947 */ /* 0x000fea0003800000 */
[----:B-1----:R-:W0:Y:S01]  /*7340*/  LDC.64 R10, c[0x0][0x628] ;  /* 0x00018a00ff0a7b82 */ /* 0x002e220000000a00 */
[----:B------:R-:W1:Y:S01]  /*7350*/  S2R R12, SR_CTAID.X ;  /* 0x00000000000c7919 */ /* 0x000e620000002500 */
[----:B------:R-:W-:Y:S02]  /*7360*/  IMAD.MOV.U32 R8, RZ, RZ, R16 ;  /* 0x000000ffff087224 */ /* 0x000fe400078e0010 */
[----:B------:R-:W-:Y:S01]  /*7370*/  IMAD.MOV.U32 R9, RZ, RZ, R17 ;  /* 0x000000ffff097224 */ /* 0x000fe200078e0011 */
[----:B------:R-:W0:Y:S03]  /*7380*/  S2R R20, SR_CTAID.Y ;  /* 0x0000000000147919 */ /* 0x000e260000002600 */
[----:B------:R-:W1:Y:S08]  /*7390*/  LDC R0, c[0x0][0x630] ;  /* 0x00018c00ff007b82 */ /* 0x000e700000000800 */
[----:B----4-:R-:W4:Y:S01]  /*73a0*/  LDC.64 R14, c[0x0][0x620] ;  /* 0x00018800ff0e7b82 */ /* 0x010f220000000a00 */
[----:B0-----:R-:W-:-:S04]  /*73b0*/  ISETP.NE.U32.AND P0, PT, R10, RZ, PT ;  /* 0x000000ff0a00720c */ /* 0x001fc80003f05070 */
[----:B------:R-:W-:-:S13]  /*73c0*/  ISETP.NE.AND.EX P0, PT, R11, RZ, PT, P0 ;  /* 0x000000ff0b00720c */ /* 0x000fda0003f05300 */
[----:B-1--4-:R-:W-:Y:S05]  /*73d0*/  @!P0 BRA `(.L_x_122) ;  /* 0x0000000000288947 */ /* 0x012fea0003800000 */
        /* <DEDUP_REMOVED lines=10> */
.L_x_122:
[-CC-:B------:R-:W-:Y:S01]  /*7480*/  SHF.R.U64 R19, R8, R0.reuse, R9.reuse ;  /* 0x0000000008137219 */ /* 0x180fe20000001209 */
[----:B------:R-:W0:Y:S01]  /*7490*/  LDC.64 R26, c[0x0][0x640] ;  /* 0x00019000ff1a7b82 */ /* 0x000e220000000a00 */
[----:B------:R-:W-:Y:S01]  /*74a0*/  SHF.R.U32.HI R0, RZ, R0, R9 ;  /* 0x00000000ff007219 */ /* 0x000fe20000011609 */
[----:B------:R-:W-:Y:S01]  /*74b0*/  ULDC UR4, c[0x0][0x150] ;  /* 0x0000540000047ab9 */ /* 0x000fe20000000800 */
[----:B------:R-:W-:Y:S02]  /*74c0*/  IADD3 R3, P0, RZ, -R19, RZ ;  /* 0x80000013ff037210 */ /* 0x000fe40007f1e0ff */
[----:B------:R-:W-:-:S03]  /*74d0*/  I2FP.F32.U32 R7, R12 ;  /* 0x0000000c00077245 */ /* 0x000fc60000201000 */
[----:B------:R-:W1:Y:S01]  /*74e0*/  LDC R6, c[0x0][0x618] ;  /* 0x00018600ff067b82 */ /* 0x000e620000000800 */
[----:B------:R-:W-:Y:S02]  /*74f0*/  IMAD.X R5, RZ, RZ, ~R0, P0 ;  /* 0x000000ffff057224 */ /* 0x000fe400000e0e00 */
[----:B------:R-:W-:Y:S01]  /*7500*/  FMUL R7, R7, UR4 ;  /* 0x0000000407077c20 */ /* 0x000fe20008400000 */
[----:B------:R-:W-:Y:S01]  /*7510*/  ULDC UR4, c[0x0][0x154] ;  /* 0x0000550000047ab9 */ /* 0x000fe20000000800 */
[-C--:B------:R-:W-:Y:S02]  /*7520*/  IMAD R0, R5, R14.reuse, RZ ;  /* 0x0000000e05007224 */ /* 0x080fe400078e02ff */
[C---:B------:R-:W-:Y:S01]  /*7530*/  IMAD.WIDE.U32 R4, R3.reuse, R14, R16 ;  /* 0x0000000e03047225 */ /* 0x040fe200078e0010 */
[----:B------:R-:W4:Y:S01]  /*7540*/  LDC R8, c[0x0][0x608] ;  /* 0x00018200ff087b82 */ /* 0x000f220000000800 */
[----:B------:R-:W2:Y:S02]  /*7550*/  F2I.U32.TRUNC.NTZ R7, R7 ;  /* 0x0000000700077305 */ /* 0x000ea4000020f000 */
[----:B------:R-:W-:Y:S01]  /*7560*/  IMAD R3, R3, R15, R0 ;  /* 0x0000000f03037224 */ /* 0x000fe200078e0200 */
[----:B------:R-:W-:-:S03]  /*7570*/  I2FP.F32.U32 R0, R20 ;  /* 0x0000001400007245 */ /* 0x000fc60000201000 */
[----:B------:R-:W-:Y:S01]  /*7580*/  IMAD.IADD R3, R5, 0x1, R3 ;  /* 0x0000000105037824 */ /* 0x000fe200078e0203 */
[----:B------:R-:W3:Y:S01]  /*7590*/  LDC R11, c[0x0][0x658] ;  /* 0x00019600ff0b7b82 */ /* 0x000ee20000000800 */
[----:B0-----:R-:W-:-:S04]  /*75a0*/  ISETP.NE.U32.AND P0, PT, R26, RZ, PT ;  /* 0x000000ff1a00720c */ /* 0x001fc80003f05070 */
[----:B------:R-:W-:-:S03]  /*75b0*/  ISETP.NE.AND.EX P0, PT, R27, RZ, PT, P0 ;  /* 0x000000ff1b00720c */ /* 0x000fc60003f05300 */
[----:B------:R-:W0:Y:S01]  /*75c0*/  LDC R9, c[0x0][0x144] ;  /* 0x00005100ff097b82 */ /* 0x000e220000000800 */
[-C--:B-1----:R-:W-:Y:S01]  /*75d0*/  SHF.R.U64 R10, R4, R6.reuse, R3 ;  /* 0x00000006040a7219 */ /* 0x082fe20000001203 */
[----:B--2---:R-:W-:Y:S01]  /*75e0*/  IMAD.MOV R7, RZ, RZ, -R7 ;  /* 0x000000ffff077224 */ /* 0x004fe200078e0a07 */
[----:B------:R-:W-:Y:S01]  /*75f0*/  SHF.R.U32.HI R3, RZ, R6, R3 ;  /* 0x00000006ff037219 */ /* 0x000fe20000011603 */
[----:B------:R-:W-:-:S04]  /*7600*/  FMUL R6, R0, UR4 ;  /* 0x0000000400067c20 */ /* 0x000fc80008400000 */
[----:B------:R-:W1:Y:S01]  /*7610*/  LDC R21, c[0x0][0x148] ;  /* 0x00005200ff157b82 */ /* 0x000e620000000800 */
[----:B------:R2:W0:Y:S01]  /*7620*/  F2I.U32.TRUNC.NTZ R14, R6 ;  /* 0x00000006000e7305 */ /* 0x000422000020f000 */
[-CC-:B----4-:R-:W-:Y:S02]  /*7630*/  SHF.R.U64 R13, R10, R8.reuse, R3.reuse ;  /* 0x000000080a0d7219 */ /* 0x190fe40000001203 */
[----:B------:R-:W-:-:S04]  /*7640*/  SHF.R.U32.HI R0, RZ, R8, R3 ;  /* 0x00000008ff007219 */ /* 0x000fc80000011603 */
[----:B------:R-:W4:Y:S01]  /*7650*/  LDC R24, c[0x0][0x600] ;  /* 0x00018000ff187b82 */ /* 0x000f220000000800 */
[-CC-:B---3--:R-:W-:Y:S02]  /*7660*/  SHF.R.U64 R15, R13, R11.reuse, R0.reuse ;  /* 0x0000000b0d0f7219 */ /* 0x188fe40000001200 */
[----:B------:R-:W-:-:S03]  /*7670*/  SHF.R.U32.HI R5, RZ, R11, R0 ;  /* 0x0000000bff057219 */ /* 0x000fc60000011600 */
[----:B------:R-:W-:Y:S02]  /*7680*/  IMAD.MOV.U32 R4, RZ, RZ, R15 ;  /* 0x000000ffff047224 */ /* 0x000fe400078e000f */
[----:B------:R-:W3:Y:S01]  /*7690*/  LDC R28, c[0x0][0x648] ;  /* 0x00019200ff1c7b82 */ /* 0x000ee20000000800 */
[----:B0-----:R-:W-:-:S07]  /*76a0*/  IMAD R25, R9, R7, R12 ;  /* 0x0000000709197224 */ /* 0x001fce00078e020c */
[----:B------:R-:W0:Y:S08]  /*76b0*/  LDC R29, c[0x0][0x638] ;  /* 0x00018e00ff1d7b82 */ /* 0x000e300000000800 */
[----:B------:R-:W0:Y:S01]  /*76c0*/  LDC R30, c[0x0][0x610] ;  /* 0x00018400ff1e7b82 */ /* 0x000e220000000800 */
[----:B-12-4-:R-:W-:Y:S05]  /*76d0*/  @!P0 BRA `(.L_x_123) ;  /* 0x0000000000288947 */ /* 0x016fea0003800000 */
        /* <DEDUP_REMOVED lines=10> */
.L_x_123:
[----:B------:R-:W-:Y:S01]  /*7780*/  ISETP.NE.AND P0, PT, R2, 0x1, PT ;  /* 0x000000010200780c */ /* 0x000fe20003f05270 */
[----:B------:R-:W-:Y:S01]  /*7790*/  IMAD.MOV R14, RZ, RZ, -R14 ;  /* 0x000000ffff0e7224 */ /* 0x000fe200078e0a0e */
[----:B---3--:R-:W-:Y:S01]  /*77a0*/  SHF.R.U64 R0, R4, R28, R5 ;  /* 0x0000001c04007219 */ /* 0x008fe20000001205 */
[----:B------:R-:W-:Y:S01]  /*77b0*/  VIADD R5, R24, 0xffffffff ;  /* 0xffffffff18057836 */ /* 0x000fe20000000000 */
[----:B------:R-:W-:-:S03]  /*77c0*/  LOP3.LUT R3, R13, R80, RZ, 0xc0, !PT ;  /* 0x000000500d037212 */ /* 0x000fc600078ec0ff */
[----:B------:R-:W-:Y:S01]  /*77d0*/  IMAD.MOV R4, RZ, RZ, -R0 ;  /* 0x000000ffff047224 */ /* 0x000fe200078e0a00 */
[----:B------:R-:W-:Y:S01]  /*77e0*/  LOP3.LUT R10, R10, R5, RZ, 0xc0, !PT ;  /* 0x000000050a0a7212 */ /* 0x000fe200078ec0ff */
[----:B------:R-:W-:Y:S02]  /*77f0*/  IMAD R0, R76, R0, R3 ;  /* 0x000000004c007224 */ /* 0x000fe400078e0203 */
[----:B0-----:R-:W-:Y:S02]  /*7800*/  IMAD R3, R4, R29, R15 ;  /* 0x0000001d04037224 */ /* 0x001fe400078e020f */
[----:B------:R-:W-:Y:S02]  /*7810*/  @P0 IMAD R25, R21, R14, R20 ;  /* 0x0000000e15190224 */ /* 0x000fe400078e0214 */
[----:B------:R-:W-:Y:S02]  /*7820*/  IMAD R5, R3, R24, R10 ;  /* 0x0000001803057224 */ /* 0x000fe400078e020a */
[----:B------:R-:W-:-:S02]  /*7830*/  IMAD R0, R0, R30, R25 ;  /* 0x0000001e00007224 */ /* 0x000fc400078e0219 */
[----:B------:R-:W-:-:S03]  /*7840*/  IMAD.MOV.U32 R4, RZ, RZ, 0x1 ;  /* 0x00000001ff047424 */ /* 0x000fc600078e00ff */
[----:B------:R-:W-:Y:S02]  /*7850*/  SEL R82, R5, R0, !P0 ;  /* 0x0000000005527207 */ /* 0x000fe40004000000 */
[----:B------:R-:W-:Y:S02]  /*7860*/  PRMT R3, R4, 0x7610, R3 ;  /* 0x0000761004037816 */ /* 0x000fe40000000003 */
[----:B------:R-:W-:-:S07]  /*7870*/  SEL R0, R0, R5, !P0 ;  /* 0x0000000500007207 */ /* 0x000fce0004000000 */
.L_x_121:
[----:B------:R-:W-:Y:S01]  /*7880*/  LOP3.LUT P0, RZ, R3, 0xff, RZ, 0xc0, !PT ;  /* 0x000000ff03ff7812 */ /* 0x000fe2000780c0ff */
[----:B------:R-:W-:-:S12]  /*7890*/  IMAD.MOV.U32 R83, RZ, RZ, R0 ;  /* 0x000000ffff537224 */ /* 0x000fd800078e0000 */
[----:B------:R-:W-:Y:S05]  /*78a0*/  @P0 BRA `(.L_x_124) ;  /* 0xffffff9800380947 */ /* 0x000fea000383ffff */
[----:B------:R-:W-:Y:S05]  /*78b0*/  EXIT ;  /* 0x000000000000794d */ /* 0x000fea0003800000 */
.L_x_3:
        /* <DEDUP_REMOVED lines=26> */
.L_x_126:
[--C-:B------:R-:W-:Y:S01]  /*7a60*/  SHF.R.U64 R14, R12, R20, R13.reuse ;  /* 0x000000140c0e7219 */ /* 0x100fe2000000120d */
[----:B------:R-:W0:Y:S01]  /*7a70*/  LDC R24, c[0x0][0x618] ;  /* 0x00018600ff187b82 */ /* 0x000e220000000800 */
[----:B------:R-:W-:Y:S01]  /*7a80*/  I2FP.F32.U32 R8, R6 ;  /* 0x0000000600087245 */ /* 0x000fe20000201000 */
[----:B------:R-:W-:Y:S01]  /*7a90*/  ULDC UR4, c[0x0][0x150] ;  /* 0x0000540000047ab9 */ /* 0x000fe20000000800 */
[----:B------:R-:W-:Y:S02]  /*7aa0*/  SHF.R.U32.HI R7, RZ, R20, R13 ;  /* 0x00000014ff077219 */ /* 0x000fe4000001160d */
[----:B------:R-:W-:Y:S01]  /*7ab0*/  IADD3 R11, P0, RZ, -R14, RZ ;  /* 0x8000000eff0b7210 */ /* 0x000fe20007f1e0ff */
[----:B------:R-:W-:Y:S01]  /*7ac0*/  FMUL R13, R8, UR4 ;  /* 0x00000004080d7c20 */ /* 0x000fe20008400000 */
[----:B------:R-:W-:Y:S01]  /*7ad0*/  ULDC UR4, c[0x0][0x154] ;  /* 0x0000550000047ab9 */ /* 0x000fe20000000800 */
[----:B------:R-:W1:Y:S02]  /*7ae0*/  LDC.64 R26, c[0x0][0x640] ;  /* 0x00019000ff1a7b82 */ /* 0x000e640000000a00 */
[----:B------:R-:W-:-:S02]  /*7af0*/  IMAD.X R7, RZ, RZ, ~R7, P0 ;  /* 0x000000ffff077224 */ /* 0x000fc400000e0e07 */
[----:B------:R-:W2:Y:S01]  /*7b00*/  F2I.U32.TRUNC.NTZ R13, R13 ;  /* 0x0000000d000d7305 */ /* 0x000ea2000020f000 */
[----:B------:R-:W-:-:S03]  /*7b10*/  IMAD.WIDE.U32 R8, R11, R22, R16 ;  /* 0x000000160b087225 */ /* 0x000fc600078e0010 */
[----:B------:R-:W3:Y:S01]  /*7b20*/  LDC R15, c[0x0][0x144] ;  /* 0x00005100ff0f7b82 */ /* 0x000ee20000000800 */
[----:B------:R-:W-:-:S04]  /*7b30*/  IMAD R10, R7, R22, RZ ;  /* 0x00000016070a7224 */ /* 0x000fc800078e02ff */
[----:B------:R-:W-:Y:S02]  /*7b40*/  IMAD R7, R11, R23, R10 ;  /* 0x000000170b077224 */ /* 0x000fe400078e020a */
[----:B------:R-:W-:Y:S01]  /*7b50*/  IMAD.MOV.U32 R10, RZ, RZ, -0x1 ;  /* 0xffffffffff0a7424 */ /* 0x000fe200078e00ff */
[----:B------:R-:W4:Y:S01]  /*7b60*/  LDC R20, c[0x0][0x608] ;  /* 0x00018200ff147b82 */ /* 0x000f220000000800 */
[----:B------:R-:W-:Y:S01]  /*7b70*/  IMAD.IADD R7, R9, 0x1, R7 ;  /* 0x0000000109077824 */ /* 0x000fe200078e0207 */
[----:B------:R-:W-:-:S04]  /*7b80*/  I2FP.F32.U32 R9, R5 ;  /* 0x0000000500097245 */ /* 0x000fc80000201000 */
[-C--:B0-----:R-:W-:Y:S01]  /*7b90*/  SHF.R.U64 R12, R8, R24.reuse, R7 ;  /* 0x00000018080c7219 */ /* 0x081fe20000001207 */
[----:B--2---:R-:W-:Y:S01]  /*7ba0*/  IMAD.MOV R8, RZ, RZ, -R13 ;  /* 0x000000ffff087224 */ /* 0x004fe200078e0a0d */
[----:B------:R-:W0:Y:S01]  /*7bb0*/  LDC R11, c[0x0][0x658] ;  /* 0x00019600ff0b7b82 */ /* 0x000e220000000800 */
[----:B-1----:R-:W-:Y:S01]  /*7bc0*/  ISETP.NE.U32.AND P0, PT, R26, RZ, PT ;  /* 0x000000ff1a00720c */ /* 0x002fe20003f05070 */
[----:B------:R-:W-:Y:S01]  /*7bd0*/  FMUL R9, R9, UR4 ;  /* 0x0000000409097c20 */ /* 0x000fe20008400000 */
[----:B------:R-:W-:Y:S02]  /*7be0*/  SHF.R.U32.HI R7, RZ, R24, R7 ;  /* 0x00000018ff077219 */ /* 0x000fe40000011607 */
[----:B------:R-:W-:-:S03]  /*7bf0*/  ISETP.NE.AND.EX P0, PT, R27, RZ, PT, P0 ;  /* 0x000000ff1b00720c */ /* 0x000fc60003f05300 */
[----:B------:R-:W1:Y:S01]  /*7c00*/  LDC R22, c[0x0][0x148] ;  /* 0x00005200ff167b82 */ /* 0x000e620000000800 */
[----:B---3--:R-:W-:Y:S02]  /*7c10*/  IMAD R23, R15, R8, R6 ;  /* 0x000000080f177224 */ /* 0x008fe400078e0206 */
[----:B------:R-:W-:-:S05]  /*7c20*/  IMAD.MOV.U32 R8, RZ, RZ, 0x1 ;  /* 0x00000001ff087424 */ /* 0x000fca00078e00ff */
[----:B------:R-:W2:Y:S01]  /*7c30*/  LDC R21, c[0x0][0x600] ;  /* 0x00018000ff157b82 */ /* 0x000ea20000000800 */
[-CC-:B----4-:R-:W-:Y:S02]  /*7c40*/  SHF.R.U64 R15, R12, R20.reuse, R7.reuse ;  /* 0x000000140c0f7219 */ /* 0x190fe40000001207 */
[----:B------:R-:W-:Y:S02]  /*7c50*/  SHF.R.U32.HI R6, RZ, R20, R7 ;  /* 0x00000014ff067219 */ /* 0x000fe40000011607 */
[----:B------:R3:W4:Y:S03]  /*7c60*/  F2I.U32.TRUNC.NTZ R20, R9 ;  /* 0x0000000900147305 */ /* 0x000726000020f000 */
[----:B------:R-:W1:Y:S01]  /*7c70*/  LDC R25, c[0x0][0x648] ;  /* 0x00019200ff197b82 */ /* 0x000e620000000800 */
[-C--:B0-----:R-:W-:Y:S02]  /*7c80*/  SHF.R.U64 R19, R15, R11.reuse, R6 ;  /* 0x0000000b0f137219 */ /* 0x081fe40000001206 */
[----:B------:R-:W-:-:S02]  /*7c90*/  SHF.L.U32 R10, R10, R11, RZ ;  /* 0x0000000b0a0a7219 */ /* 0x000fc400000006ff */
[-C--:B------:R-:W-:Y:S01]  /*7ca0*/  SHF.R.U32.HI R7, RZ, R11.reuse, R6 ;  /* 0x0000000bff077219 */ /* 0x080fe20000011606 */
[----:B------:R-:W-:Y:S01]  /*7cb0*/  IMAD.MOV.U32 R6, RZ, RZ, R19 ;  /* 0x000000ffff067224 */ /* 0x000fe200078e0013 */
[----:B------:R-:W-:Y:S01]  /*7cc0*/  SHF.L.U32 R24, R8, R11, RZ ;  /* 0x0000000b08187219 */ /* 0x000fe200000006ff */
[----:B------:R-:W0:Y:S01]  /*7cd0*/  LDC R28, c[0x0][0x638] ;  /* 0x00018e00ff1c7b82 */ /* 0x000e220000000800 */
[----:B------:R-:W-:-:S07]  /*7ce0*/  LOP3.LUT R30, RZ, R10, RZ, 0x33, !PT ;  /* 0x0000000aff1e7212 */ /* 0x000fce00078e33ff */
[----:B------:R-:W0:Y:S01]  /*7cf0*/  LDC R29, c[0x0][0x610] ;  /* 0x00018400ff1d7b82 */ /* 0x000e220000000800 */
[----:B---34-:R-:W-:Y:S05]  /*7d00*/  @!P0 BRA `(.L_x_127) ;  /* 0x0000000000288947 */ /* 0x018fea0003800000 */
[----:B------:R-:W3:Y:S02]  /*7d10*/  LDC R6, c[0x0][0x64c] ;  /* 0x00019300ff067b82 */ /* 0x000ee40000000800 */
[----:B---3--:R-:W-:-:S05]  /*7d20*/  IADD3 R11, P0, R19, R6, RZ ;  /* 0x00000006130b7210 */ /* 0x008fca0007f1e0ff */
        /* <DEDUP_REMOVED lines=8> */
.L_x_127:
[----:B------:R-:W-:Y:S01]  /*7db0*/  ISETP.NE.AND P0, PT, R2, 0x1, PT ;  /* 0x000000010200780c */ /* 0x000fe20003f05270 */
[----:B--2---:R-:W-:Y:S01]  /*7dc0*/  VIADD R9, R21, 0xffffffff ;  /* 0xffffffff15097836 */ /* 0x004fe20000000000 */
[----:B-1----:R-:W-:Y:S01]  /*7dd0*/  SHF.R.U64 R7, R6, R25, R7 ;  /* 0x0000001906077219 */ /* 0x002fe20000001207 */
[----:B------:R-:W-:Y:S01]  /*7de0*/  IMAD.MOV R20, RZ, RZ, -R20 ;  /* 0x000000ffff147224 */ /* 0x000fe200078e0a14 */
[----:B------:R-:W-:Y:S02]  /*7df0*/  LOP3.LUT R6, R15, R30, RZ, 0xc0, !PT ;  /* 0x0000001e0f067212 */ /* 0x000fe400078ec0ff */
[----:B------:R-:W-:Y:S01]  /*7e00*/  LOP3.LUT R12, R12, R9, RZ, 0xc0, !PT ;  /* 0x000000090c0c7212 */ /* 0x000fe200078ec0ff */
[----:B------:R-:W-:Y:S02]  /*7e10*/  IMAD.MOV R8, RZ, RZ, -R7 ;  /* 0x000000ffff087224 */ /* 0x000fe400078e0a07 */
[----:B------:R-:W-:Y:S02]  /*7e20*/  IMAD R6, R24, R7, R6 ;  /* 0x0000000718067224 */ /* 0x000fe400078e0206 */
[----:B------:R-:W-:-:S02]  /*7e30*/  IMAD.MOV.U32 R9, RZ, RZ, 0x1 ;  /* 0x00000001ff097424 */ /* 0x000fc400078e00ff */
[----:B------:R-:W-:Y:S02]  /*7e40*/  @P0 IMAD R23, R22, R20, R5 ;  /* 0x0000001416170224 */ /* 0x000fe400078e0205 */
[----:B0-----:R-:W-:Y:S02]  /*7e50*/  IMAD R5, R8, R28, R19 ;  /* 0x0000001c08057224 */ /* 0x001fe400078e0213 */
[----:B------:R-:W-:Y:S02]  /*7e60*/  IMAD R19, R6, R29, R23 ;  /* 0x0000001d06137224 */ /* 0x000fe400078e0217 */
[----:B------:R-:W-:Y:S02]  /*7e70*/  IMAD R6, R5, R21, R12 ;  /* 0x0000001505067224 */ /* 0x000fe400078e020c */
[----:B------:R-:W-:-:S03]  /*7e80*/  IMAD.MOV.U32 R8, RZ, RZ, R14 ;  /* 0x000000ffff087224 */ /* 0x000fc600078e000e */
[----:B------:R-:W-:Y:S02]  /*7e90*/  SEL R20, R6, R19, !P0 ;  /* 0x0000001306147207 */ /* 0x000fe40004000000 */
[----:B------:R-:W-:-:S07]  /*7ea0*/  SEL R19, R19, R6, !P0 ;  /* 0x0000000613137207 */ /* 0x000fce0004000000 */
.L_x_125:
[----:B------:R-:W-:-:S08]  /*7eb0*/  NOP ;  /* 0x0000000000007918 */ /* 0x000fd00000000000 */
[----:B------:R-:W0:-:S00]  /*7ec0*/  USETMAXREG.DEALLOC.CTAPOOL 0x28 ;  /* 0x00000028000079c8 */ /* 0x000e0000080e0500 */
[----:B0-----:R-:W-:-:S13]  /*7ed0*/  ISETP.NE.AND P0, PT, R0, RZ, PT ;  /* 0x000000ff0000720c */ /* 0x001fda0003f05270 */
[----:B------:R-:W-:Y:S05]  /*7ee0*/  @P0 EXIT ;  /* 0x000000000000094d */ /* 0x000fea0003800000 */
[----:B------:R-:W-:Y:S01]  /*7ef0*/  LOP3.LUT P0, RZ, R9, 0xff, RZ, 0xc0, !PT ;  /* 0x000000ff09ff7812 */ /* 0x000fe2000780c0ff */
[----:B------:R-:W-:Y:S02]  /*7f00*/  IMAD.MOV.U32 R0, RZ, RZ, 0x1 ;  /* 0x00000001ff007424 */ /* 0x000fe400078e00ff */
[----:B------:R-:W-:-:S10]  /*7f10*/  IMAD.MOV.U32 R12, RZ, RZ, RZ ;  /* 0x000000ffff0c7224 */ /* 0x000fd400078e00ff */
[----:B------:R-:W-:Y:S05]  /*7f20*/  @!P0 BRA `(.L_x_128) ;  /* 0x0000000c00448947 */ /* 0x000fea0003800000 */
[----:B------:R-:W0:Y:S01]  /*7f30*/  LDC R0, c[0x0][0x28c] ;  /* 0x0000a300ff007b82 */ /* 0x000e220000000800 */
[----:B------:R-:W-:Y:S01]  /*7f40*/  LOP3.LUT P0, RZ, R3, 0x1f, RZ, 0xc0, !PT ;  /* 0x0000001f03ff7812 */ /* 0x000fe2000780c0ff */
[----:B------:R-:W-:Y:S01]  /*7f50*/  ULDC UR5, c[0x0][0x658] ;  /* 0x0001960000057ab9 */ /* 0x000fe20000000800 */
[----:B------:R-:W-:Y:S01]  /*7f60*/  UMOV UR6, 0xffffffff ;  /* 0xffffffff00067882 */ /* 0x000fe20000000000 */
[----:B------:R-:W-:Y:S01]  /*7f70*/  BSSY B0, `(.L_x_128) ;  /* 0x00000cc000007945 */ /* 0x000fe20003800000 */
[----:B------:R-:W-:Y:S01]  /*7f80*/  USHF.L.U32 UR6, UR6, UR5, URZ ;  /* 0x0000000506067299 */ /* 0x000fe2000800063f */
[C---:B------:R-:W-:Y:S01]  /*7f90*/  ISETP.NE.AND P2, PT, R4.reuse, RZ, PT ;  /* 0x000000ff0400720c */ /* 0x040fe20003f45270 */
[----:B------:R-:W-:Y:S01]  /*7fa0*/  IMAD.MOV.U32 R13, RZ, RZ, 0x1 ;  /* 0x00000001ff0d7424 */ /* 0x000fe200078e00ff */
[----:B------:R-:W-:Y:S01]  /*7fb0*/  ISETP.NE.OR P0, PT, R4, RZ, !P0 ;  /* 0x000000ff0400720c */ /* 0x000fe20004705670 */
[----:B------:R-:W-:Y:S01]  /*7fc0*/  IMAD.MOV.U32 R12, RZ, RZ, RZ ;  /* 0x000000ffff0c7224 */ /* 0x000fe200078e00ff */
[----:B------:R-:W-:Y:S01]  /*7fd0*/  LOP3.LUT R11, R18, 0x2, RZ, 0xfc, !PT ;  /* 0x00000002120b7812 */ /* 0x000fe200078efcff */
[----:B------:R-:W-:Y:S01]  /*7fe0*/  ULDC UR4, c[0x0][0x600] ;  /* 0x0001800000047ab9 */ /* 0x000fe20000000800 */
[----:B------:R-:W-:Y:S01]  /*7ff0*/  UMOV UR7, 0x1 ;  /* 0x0000000100077882 */ /* 0x000fe20000000000 */
[----:B------:R-:W-:-:S02]  /*8000*/  UIADD3 UR4, UR4, -0x1, URZ ;  /* 0xffffffff04047890 */ /* 0x000fc4000fffe03f */
[----:B------:R-:W-:Y:S02]  /*8010*/  USHF.L.U32 UR5, UR7, UR5, URZ ;  /* 0x0000000507057299 */ /* 0x000fe4000800063f */
[----:B------:R-:W-:Y:S01]  /*8020*/  ULOP3.LUT UR13, URZ, UR6, URZ, 0x33, !UPT ;  /* 0x000000063f0d7292 */ /* 0x000fe2000f8e333f */
[----:B------:R-:W-:Y:S01]  /*8030*/  ULDC.64 UR22, c[0x0][0x198] ;  /* 0x0000660000167ab9 */ /* 0x000fe20000000a00 */
[----:B0-----:R-:W-:-:S05]  /*8040*/  VIADD R0, R0, 0x7f ;  /* 0x0000007f00007836 */ /* 0x001fca0000000000 */
[----:B------:R-:W-:-:S04]  /*8050*/  SHF.R.S32.HI R3, RZ, 0x1f, R0 ;  /* 0x0000001fff037819 */ /* 0x000fc80000011400 */
[----:B------:R-:W-:Y:S01]  /*8060*/  LEA.HI R3, R3, R0, RZ, 0x7 ;  /* 0x0000000003037211 */ /* 0x000fe200078f38ff */
[----:B------:R-:W-:-:S03]  /*8070*/  IMAD.MOV.U32 R0, RZ, RZ, 0x1 ;  /* 0x00000001ff007424 */ /* 0x000fc600078e00ff */
[----:B------:R-:W-:-:S05]  /*8080*/  SHF.R.S32.HI R3, RZ, 0x7, R3 ;  /* 0x00000007ff037819 */ /* 0x000fca0000011403 */
[----:B------:R-:W-:-:S07]  /*8090*/  VIADD R10, R3, 0x1 ;  /* 0x00000001030a7836 */ /* 0x000fce0000000000 */
.L_x_140:
[----:B------:R-:W-:-:S03]  /*80a0*/  UMOV UR6, 0xffffffff ;  /* 0xffffffff00067882 */ /* 0x000fc60000000000 */
[----:B------:R-:W-:Y:S05]  /*80b0*/  BRA.DIV UR6, `(.L_x_129) ;  /* 0x0000000e06a87947 */ /* 0x000fea000b800000 */
[----:B------:R-:W-:-:S13]  /*80c0*/  ELECT P6, URZ, PT ;  /* 0x00000000003f782f */ /* 0x000fda00038c0000 */
.L_x_150:
[----:B------:R-:W0:Y:S01]  /*80d0*/  LDC R4, c[0x0][0x28c] ;  /* 0x0000a300ff047b82 */ /* 0x000e220000000800 */
[----:B------:R-:W-:Y:S01]  /*80e0*/  BSSY B1, `(.L_x_130) ;  /* 0x0000043000017945 */ /* 0x000fe20003800000 */
[----:B0-----:R-:W-:-:S13]  /*80f0*/  ISETP.LT.OR P6, PT, R4, 0x1, !P6 ;  /* 0x000000010400780c */ /* 0x001fda00077c1670 */
[----:B------:R-:W-:Y:S05]  /*8100*/  @P6 BRA `(.L_x_131) ;  /* 0x0000000400006947 */ /* 0x000fea0003800000 */
[----:B------:R-:W-:Y:S02]  /*8110*/  IMAD R19, R19, 0xc0, RZ ;  /* 0x000000c013137824 */ /* 0x000fe400078e02ff */
[----:B------:R-:W-:Y:S02]  /*8120*/  IMAD R20, R20, 0x30, RZ ;  /* 0x0000003014147824 */ /* 0x000fe400078e02ff */
[----:B------:R-:W-:Y:S02]  /*8130*/  IMAD.MOV.U32 R21, RZ, RZ, RZ ;  /* 0x000000ffff157224 */ /* 0x000fe400078e00ff */
[----:B------:R-:W-:Y:S02]  /*8140*/  IMAD.MOV.U32 R4, RZ, RZ, R10 ;  /* 0x000000ffff047224 */ /* 0x000fe400078e000a */
[----:B------:R-:W-:Y:S02]  /*8150*/  IMAD.MOV.U32 R5, RZ, RZ, R0 ;  /* 0x000000ffff057224 */ /* 0x000fe400078e0000 */
[----:B------:R-:W-:-:S07]  /*8160*/  IMAD.MOV.U32 R6, RZ, RZ, R12 ;  /* 0x000000ffff067224 */ /* 0x000fce00078e000c */
.L_x_135:
[----:B------:R-:W0:Y:S01]  /*8170*/  S2R R14, SR_CgaCtaId ;  /* 0x00000000000e7919 */ /* 0x000e220000008800 */
[----:B------:R-:W-:Y:S01]  /*8180*/  MOV R7, 0x400 ;  /* 0x0000040000077802 */ /* 0x000fe20000000f00 */
[----:B------:R-:W1:Y:S03]  /*8190*/  @!P2 LDC R9, c[0x0][0x500] ;  /* 0x00014000ff09ab82 */ /* 0x000e660000000800 */
[----:B0-----:R-:W-:Y:S02]  /*81a0*/  LEA R15, R14, R7, 0x18 ;  /* 0x000000070e0f7211 */ /* 0x001fe400078ec0ff */
[----:B------:R-:W-:-:S03]  /*81b0*/  SHF.L.U32 R7, R5, 0x1f, RZ ;  /* 0x0000001f05077819 */ /* 0x000fc600000006ff */
[----:B------:R-:W-:-:S04]  /*81c0*/  IMAD R14, R6, 0x8, R15 ;  /* 0x00000008060e7824 */ /* 0x000fc800078e020f */
[----:B------:R-:W0:Y:S02]  /*81d0*/  SYNCS.PHASECHK.TRANS64.TRYWAIT P1, [R14+URZ+0x18], R7 ;  /* 0x000018070e0075a7 */ /* 0x000e24000802017f */
[----:B01----:R-:W-:Y:S05]  /*81e0*/  @!P1 BRA `(.L_x_132) ;  /* 0x0000000c007c9947 */ /* 0x003fea0003800000 */
.L_x_151:
[----:B0-----:R-:W-:Y:S01]  /*81f0*/  PRMT R7, R11, 0x9910, RZ ;  /* 0x000099100b077816 */ /* 0x001fe200000000ff */
[----:B------:R0:W-:Y:S03]  /*8200*/  @!P2 SYNCS.ARRIVE.TRANS64 RZ, [R14+URZ], R9 ;  /* 0x000000090effa9a7 */ /* 0x0001e6000800003f */
[----:B------:R-:W-:-:S13]  /*8210*/  ISETP.NE.AND P1, PT, R7, 0x2, PT ;  /* 0x000000020700780c */ /* 0x000fda0003f25270 */
[----:B0-----:R-:W-:Y:S05]  /*8220*/  @P1 BRA `(.L_x_133) ;  /* 0x0000000000041947 */ /* 0x001fea0003800000 */
[----:B------:R-:W-:Y:S01]  /*8230*/  BPT.TRAP 0x1 ;  /* 0x000000040000795c */ /* 0x000fe20000300000 */
.L_x_133:
[----:B------:R-:W-:Y:S05]  /*8240*/  @P0 BRA `(.L_x_134) ;  /* 0x0000000000040947 */ /* 0x000fea0003800000 */
[----:B------:R-:W-:Y:S01]  /*8250*/  BPT.TRAP 0x1 ;  /* 0x000000040000795c */ /* 0x000fe20000300000 */
.L_x_134:
[C-C-:B------:R-:W-:Y:S01]  /*8260*/  IMAD R7, R6.reuse, 0xc000, R15.reuse ;  /* 0x0000c00006077824 */ /* 0x140fe200078e020f */
[----:B------:R-:W-:Y:S01]  /*8270*/  R2UR UR34, R21 ;  /* 0x00000000152272ca */ /* 0x000fe200000e0000 */
[----:B------:R-:W-:Y:S01]  /*8280*/  IMAD R15, R6, 0x3000, R15 ;  /* 0x00003000060f7824 */ /* 0x000fe200078e020f */
[----:B------:R-:W-:Y:S01]  /*8290*/  R2UR UR33, R14 ;  /* 0x000000000e2172ca */ /* 0x000fe200000e0000 */
[----:B------:R-:W-:Y:S01]  /*82a0*/  VIADD R4, R4, 0xffffffff ;  /* 0xffffffff04047836 */ /* 0x000fe20000000000 */
[----:B------:R-:W-:Y:S01]  /*82b0*/  R2UR UR24, R7 ;  /* 0x00000000071872ca */ /* 0x000fe200000e0000 */
[----:B------:R-:W-:Y:S01]  /*82c0*/  UIADD3 UR6, UP0, UR22, 0xf0, URZ ;  /* 0x000000f016067890 */ /* 0x000fe2000ff1e03f */
[----:B------:R-:W-:Y:S01]  /*82d0*/  R2UR UR8, R15 ;  /* 0x000000000f0872ca */ /* 0x000fe200000e0000 */
[----:B------:R-:W-:Y:S01]  /*82e0*/  UIADD3 UR30, UP1, UR22, 0x1f0, URZ ;  /* 0x000001f0161e7890 */ /* 0x000fe2000ff3e03f */
[----:B------:R-:W-:Y:S01]  /*82f0*/  R2UR UR36, R8 ;  /* 0x00000000082472ca */ /* 0x000fe200000e0000 */
[----:B------:R-:W-:Y:S01]  /*8300*/  UIADD3.X UR7, URZ, UR23, URZ, UP0, !UPT ;  /* 0x000000173f077290 */ /* 0x000fe200087fe43f */
[----:B------:R-:W-:Y:S01]  /*8310*/  R2UR UR35, R19 ;  /* 0x00000000132372ca */ /* 0x000fe200000e0000 */
[----:B------:R-:W-:Y:S01]  /*8320*/  UIADD3.X UR31, URZ, UR23, URZ, UP1, !UPT ;  /* 0x000000173f1f7290 */ /* 0x000fe20008ffe43f */
[----:B------:R-:W-:Y:S01]  /*8330*/  R2UR UR19, R20 ;  /* 0x00000000141372ca */ /* 0x000fe200000e0000 */
[----:B------:R-:W-:Y:S01]  /*8340*/  UIADD3 UR26, UR34, 0x40, URZ ;  /* 0x00000040221a7890 */ /* 0x000fe2000fffe03f */
[----:B------:R-:W-:Y:S01]  /*8350*/  ISETP.GT.AND P3, PT, R4, 0x1, PT ;  /* 0x000000010400780c */ /* 0x000fe20003f64270 */
[----:B------:R-:W-:Y:S01]  /*8360*/  VIADD R6, R6, 0x1 ;  /* 0x0000000106067836 */ /* 0x000fe20000000000 */
[----:B------:R-:W-:Y:S01]  /*8370*/  UMOV UR14, 0x0 ;  /* 0x00000000000e7882 */ /* 0x000fe20000000000 */
[----:B------:R-:W-:Y:S01]  /*8380*/  UIADD3 UR32, UR24, 0x100, URZ ;  /* 0x0000010018207890 */ /* 0x000fe2000fffe03f */
[----:B------:R-:W-:Y:S01]  /*8390*/  VIADD R21, R21, 0x80 ;  /* 0x0000008015157836 */ /* 0x000fe20000000000 */
[----:B------:R-:W-:Y:S01]  /*83a0*/  UIADD3 UR24, UR24, 0x6100, URZ ;  /* 0x0000610018187890 */ /* 0x000fe2000fffe03f */
[----:B------:R-:W-:Y:S01]  /*83b0*/  ISETP.NE.AND P1, PT, R6, 0x3, PT ;  /* 0x000000030600780c */ /* 0x000fe20003f25270 */
[----:B------:R-:W-:-:S02]  /*83c0*/  UIADD3 UR16, UR8, 0x24100, URZ ;  /* 0x0002410008107890 */ /* 0x000fc4000fffe03f */
[----:B------:R-:W-:Y:S01]  /*83d0*/  UIADD3 UR8, UR8, 0x25900, URZ ;  /* 0x0002590008087890 */ /* 0x000fe2000fffe03f */
[----:B------:R-:W-:Y:S01]  /*83e0*/  SEL R14, RZ, 0x1, P1 ;  /* 0x00000001ff0e7807 */ /* 0x000fe20000800000 */
[----:B------:R-:W-:Y:S01]  /*83f0*/  UMOV UR15, 0x10000000 ;  /* 0x10000000000f7882 */ /* 0x000fe20000000000 */
[----:B------:R-:W-:Y:S01]  /*8400*/  UMOV UR25, UR33 ;  /* 0x0000002100197c82 */ /* 0x000fe20008000000 */
[----:B------:R-:W-:Y:S01]  /*8410*/  UMOV UR28, UR36 ;  /* 0x00000024001c7c82 */ /* 0x000fe20008000000 */
[----:B------:R-:W-:Y:S01]  /*8420*/  UMOV UR27, UR35 ;  /* 0x00000023001b7c82 */ /* 0x000fe20008000000 */
[----:B------:R-:W-:Y:S01]  /*8430*/  UMOV UR17, UR33 ;  /* 0x0000002100117c82 */ /* 0x000fe20008000000 */
[----:B------:R-:W-:Y:S01]  /*8440*/  UMOV UR18, UR34 ;  /* 0x0000002200127c82 */ /* 0x000fe20008000000 */
[----:B------:R-:W-:Y:S01]  /*8450*/  UMOV UR20, UR36 ;  /* 0x0000002400147c82 */ /* 0x000fe20008000000 */
[----:B------:R0:W-:Y:S01]  /*8460*/  UTMALDG.3D [UR32], [UR6], desc[UR14] ;  /* 0x00000e20060075b4 */ /* 0x0001e20008011000 */
[----:B------:R-:W-:Y:S01]  /*8470*/  UMOV UR9, UR33 ;  /* 0x0000002100097c82 */ /* 0x000fe20008000000 */
[----:B------:R-:W-:Y:S01]  /*8480*/  UMOV UR11, UR19 ;  /* 0x00000013000b7c82 */ /* 0x000fe20008000000 */
[----:B------:R-:W-:Y:S01]  /*8490*/  UMOV UR12, UR36 ;  /* 0x00000024000c7c82 */ /* 0x000fe20008000000 */
[----:B------:R-:W-:Y:S01]  /*84a0*/  UMOV UR10, UR26 ;  /* 0x0000001a000a7c82 */ /* 0x000fe20008000000 */
[----:B------:R-:W-:-:S02]  /*84b0*/  LOP3.LUT R5, R5, R14, RZ, 0x3c, !PT ;  /* 0x0000000e05057212 */ /* 0x000fc400078e3cff */
[----:B------:R-:W-:Y:S01]  /*84c0*/  SEL R6, R6, RZ, P1 ;  /* 0x000000ff06067207 */ /* 0x000fe20000800000 */
[----:B------:R0:W-:Y:S01]  /*84d0*/  UTMALDG.3D [UR24], [UR6], desc[UR14] ;  /* 0x00000e18060075b4 */ /* 0x0001e20008011000 */
[----:B------:R0:W-:Y:S01]  /*84e0*/  UTMALDG.3D [UR16], [UR30], desc[UR14] ;  /* 0x00000e101e0075b4 */ /* 0x0001e20008011000 */
[----:B------:R0:W-:Y:S02]  /*84f0*/  UTMALDG.3D [UR8], [UR30], desc[UR14] ;  /* 0x00000e081e0075b4 */ /* 0x0001e40008011000 */
[----:B0-----:R-:W-:Y:S05]  /*8500*/  @P3 BRA `(.L_x_135) ;  /* 0xfffffffc00183947 */ /* 0x001fea000383ffff */
.L_x_131:
[----:B------:R-:W-:Y:S05]  /*8510*/  BSYNC B1 ;  /* 0x0000000000017941 */ /* 0x000fea0003800000 */
.L_x_130:
[----:B------:R-:W-:Y:S01]  /*8520*/  LOP3.LUT P3, RZ, R13, 0xff, RZ, 0xc0, !PT ;  /* 0x000000ff0dff7812 */ /* 0x000fe2000786c0ff */
[----:B------:R-:W-:Y:S01]  /*8530*/  IMAD.IADD R12, R3, 0x1, R12 ;  /* 0x00000001030c7824 */ /* 0x000fe200078e020c */
[----:B------:R-:W-:Y:S01]  /*8540*/  IADD3 R16, P4, R16, UR42, RZ ;  /* 0x0000002a10107c10 */ /* 0x000fe2000ff9e0ff */
[----:B------:R-:W-:Y:S01]  /*8550*/  ULDC.64 UR6, c[0x0][0x650] ;  /* 0x0001940000067ab9 */ /* 0x000fe20000000a00 */
[----:B------:R-:W-:Y:S01]  /*8560*/  BSSY B1, `(.L_x_136) ;  /* 0x000006a000017945 */ /* 0x000fe20003800000 */
[----:B------:R-:W-:Y:S01]  /*8570*/  IMAD.MOV.U32 R19, RZ, RZ, -0x1 ;  /* 0xffffffffff137424 */ /* 0x000fe200078e00ff */
[----:B------:R-:W-:Y:S01]  /*8580*/  ISETP.GT.U32.AND P1, PT, R12, 0x2, PT ;  /* 0x000000020c00780c */ /* 0x000fe20003f24070 */
[----:B------:R-:W-:Y:S01]  /*8590*/  IMAD.MOV.U32 R20, RZ, RZ, -0x1 ;  /* 0xffffffffff147424 */ /* 0x000fe200078e00ff */
[----:B------:R-:W-:Y:S01]  /*85a0*/  IADD3.X R17, R17, UR38, RZ, P4, !PT ;  /* 0x0000002611117c10 */ /* 0x000fe2000a7fe4ff */
[----:B------:R-:W-:Y:S01]  /*85b0*/  IMAD.MOV.U32 R8, RZ, RZ, -0x1 ;  /* 0xffffffffff087424 */ /* 0x000fe200078e00ff */
[----:B------:R-:W-:-:S02]  /*85c0*/  ISETP.LT.U32.AND P1, PT, R3, 0x3, P1 ;  /* 0x000000030300780c */ /* 0x000fc40000f21070 */
[----:B------:R-:W-:Y:S01]  /*85d0*/  PRMT R13, RZ, 0x7610, R13 ;  /* 0x00007610ff0d7816 */ /* 0x000fe2000000000d */
[----:B------:R-:W0:Y:S01]  /*85e0*/  @P3 S2R R5, SR_CgaCtaId ;  /* 0x0000000000053919 */ /* 0x000e220000008800 */
[----:B------:R-:W-:-:S04]  /*85f0*/  @P3 MOV R4, 0x400 ;  /* 0x0000040000043802 */ /* 0x000fc80000000f00 */
[----:B0-----:R-:W-:Y:S01]  /*8600*/  @P3 LEA R6, R5, R4, 0x18 ;  /* 0x0000000405063211 */ /* 0x001fe200078ec0ff */
[----:B------:R-:W-:-:S03]  /*8610*/  IMAD.WIDE.U32 R4, R12, -0x55555555, RZ ;  /* 0xaaaaaaab0c047825 */ /* 0x000fc600078e00ff */
[----:B------:R0:W-:Y:S01]  /*8620*/  @P3 SYNCS.ARRIVE.TRANS64.A1T0 RZ, [R6+URZ+0x48], RZ ;  /* 0x000048ff06ff39a7 */ /* 0x0001e2000810003f */
[----:B------:R-:W-:Y:S02]  /*8630*/  ISETP.GE.U32.AND P3, PT, R3, 0x3, PT ;  /* 0x000000030300780c */ /* 0x000fe40003f66070 */
[----:B------:R-:W-:Y:S02]  /*8640*/  SHF.R.U32.HI R7, RZ, 0x1, R5 ;  /* 0x00000001ff077819 */ /* 0x000fe40000011605 */
[----:B------:R-:W-:Y:S02]  /*8650*/  SEL R5, RZ, 0x1, !P1 ;  /* 0x00000001ff057807 */ /* 0x000fe40004800000 */
[----:B------:R-:W-:Y:S01]  /*8660*/  ISETP.GE.U32.AND P1, PT, R16, UR6, PT ;  /* 0x0000000610007c0c */ /* 0x000fe2000bf26070 */
[----:B------:R-:W-:Y:S01]  /*8670*/  IMAD R12, R7, -0x3, R12 ;  /* 0xfffffffd070c7824 */ /* 0x000fe200078e020c */
[----:B------:R-:W-:Y:S02]  /*8680*/  LOP3.LUT R0, R0, R5, RZ, 0x3c, !PT ;  /* 0x0000000500007212 */ /* 0x000fe400078e3cff */
[----:B------:R-:W-:-:S02]  /*8690*/  ISETP.GE.U32.AND.EX P1, PT, R17, UR7, PT, P1 ;  /* 0x0000000711007c0c */ /* 0x000fc4000bf26110 */
[----:B------:R-:W-:Y:S02]  /*86a0*/  PRMT R4, RZ, 0x7610, R4 ;  /* 0x00007610ff047816 */ /* 0x000fe40000000004 */
[----:B------:R-:W-:-:S09]  /*86b0*/  @P3 LOP3.LUT R0, R0, 0x1, R7, 0x78, !PT ;  /* 0x0000000100003812 */ /* 0x000fd200078e7807 */
[----:B0-----:R-:W-:Y:S05]  /*86c0*/  @P1 BRA `(.L_x_137) ;  /* 0x00000004004c1947 */ /* 0x001fea0003800000 */
[----:B------:R-:W-:Y:S01]  /*86d0*/  ULDC.64 UR6, c[0x0][0x628] ;  /* 0x00018a0000067ab9 */ /* 0x000fe20000000a00 */
[----:B------:R-:W0:Y:S01]  /*86e0*/  S2R R15, SR_CTAID.X ;  /* 0x00000000000f7919 */ /* 0x000e220000002500 */
[----:B------:R-:W-:Y:S01]  /*86f0*/  ISETP.NE.U32.AND P1, PT, RZ, UR6, PT ;  /* 0x00000006ff007c0c */ /* 0x000fe2000bf25070 */
[----:B------:R-:W-:Y:S01]  /*8700*/  ULDC UR9, c[0x0][0x630] ;  /* 0x00018c0000097ab9 */ /* 0x000fe20000000800 */
[----:B------:R-:W-:Y:S01]  /*8710*/  IMAD.MOV.U32 R4, RZ, RZ, R16 ;  /* 0x000000ffff047224 */ /* 0x000fe200078e0010 */
[----:B------:R-:W1:Y:S01]  /*8720*/  S2R R14, SR_CTAID.Y ;  /* 0x00000000000e7919 */ /* 0x000e620000002600 */
[----:B------:R-:W-:Y:S01]  /*8730*/  ISETP.NE.AND.EX P1, PT, RZ, UR7, PT, P1 ;  /* 0x00000007ff007c0c */ /* 0x000fe2000bf25310 */
[----:B------:R-:W-:-:S12]  /*8740*/  IMAD.MOV.U32 R5, RZ, RZ, R17 ;  /* 0x000000ffff057224 */ /* 0x000fd800078e0011 */
[----:B------:R-:W-:Y:S05]  /*8750*/  @!P1 BRA `(.L_x_138) ;  /* 0x0000000000289947 */ /* 0x000fea0003800000 */
[----:B------:R-:W-:Y:S02]  /*8760*/  ULDC UR8, c[0x0][0x634] ;  /* 0x00018d0000087ab9 */ /* 0x000fe40000000800 */
[----:B------:R-:W-:-:S05]  /*8770*/  IADD3 R9, P1, R16, UR8, RZ ;  /* 0x0000000810097c10 */ /* 0x000fca000ff3e0ff */
[----:B------:R-:W-:-:S04]  /*8780*/  IMAD.X R19, RZ, RZ, R17, P1 ;  /* 0x000000ffff137224 */ /* 0x000fc800008e0611 */
[----:B------:R-:W-:-:S04]  /*8790*/  IMAD.WIDE.U32 R6, R19, UR6, RZ ;  /* 0x0000000613067c25 */ /* 0x000fc8000f8e00ff */
[----:B------:R-:W-:-:S04]  /*87a0*/  IMAD.WIDE.U32 R6, P1, R9, UR7, R6 ;  /* 0x0000000709067c25 */ /* 0x000fc8000f820006 */
[----:B------:R-:W-:-:S04]  /*87b0*/  IMAD.WIDE.U32 R8, R9, UR6, RZ ;  /* 0x0000000609087c25 */ /* 0x000fc8000f8e00ff */
[----:B------:R-:W-:Y:S01]  /*87c0*/  IMAD.X R5, RZ, RZ, RZ, P1 ;  /* 0x000000ffff057224 */ /* 0x000fe200008e06ff */
[----:B------:R-:W-:Y:S01]  /*87d0*/  IADD3 RZ, P1, R9, R6, RZ ;  /* 0x0000000609ff7210 */ /* 0x000fe20007f3e0ff */
[----:B------:R-:W-:-:S04]  /*87e0*/  IMAD.MOV.U32 R4, RZ, RZ, R7 ;  /* 0x000000ffff047224 */ /* 0x000fc800078e0007 */
[----:B------:R-:W-:-:S08]  /*87f0*/  IMAD.WIDE.U32.X R4, R19, UR7, R4, P1 ;  /* 0x0000000713047c25 */ /* 0x000fd000088e0404 */
.L_x_138:
[--C-:B------:R-:W-:Y:S01]  /*8800*/  SHF.R.U64 R8, R4, UR9, R5.reuse ;  /* 0x0000000904087c19 */ /* 0x100fe20008001205 */
[----:B------:R-:W-:Y:S01]  /*8810*/  ULDC.64 UR6, c[0x0][0x620] ;  /* 0x0001880000067ab9 */ /* 0x000fe20000000a00 */
[----:B------:R-:W-:Y:S01]  /*8820*/  SHF.R.U32.HI R4, RZ, UR9, R5 ;  /* 0x00000009ff047c19 */ /* 0x000fe20008011605 */
[----:B------:R-:W2:Y:S01]  /*8830*/  LDC R24, c[0x0][0x144] ;  /* 0x00005100ff187b82 */ /* 0x000ea20000000800 */
[----:B------:R-:W-:Y:S01]  /*8840*/  IADD3 R7, P1, RZ, -R8, RZ ;  /* 0x80000008ff077210 */ /* 0x000fe20007f3e0ff */
[----:B------:R-:W-:Y:S01]  /*8850*/  ULDC.64 UR10, c[0x0][0x640] ;  /* 0x00019000000a7ab9 */ /* 0x000fe20000000a00 */
[----:B0-----:R-:W-:Y:S01]  /*8860*/  I2FP.F32.U32 R9, R15 ;  /* 0x0000000f00097245 */ /* 0x001fe20000201000 */
[----:B------:R-:W-:Y:S02]  /*8870*/  ULDC UR8, c[0x0][0x608] ;  /* 0x0001820000087ab9 */ /* 0x000fe40000000800 */
[----:B------:R-:W-:Y:S01]  /*8880*/  IMAD.X R4, RZ, RZ, ~R4, P1 ;  /* 0x000000ffff047224 */ /* 0x000fe200008e0e04 */
[----:B------:R-:W-:Y:S01]  /*8890*/  ISETP.NE.U32.AND P1, PT, RZ, UR10, PT ;  /* 0x0000000aff007c0c */ /* 0x000fe2000bf25070 */
[----:B------:R-:W0:Y:S02]  /*88a0*/  LDC R21, c[0x0][0x148] ;  /* 0x00005200ff157b82 */ /* 0x000e240000000800 */
[----:B------:R-:W-:Y:S01]  /*88b0*/  IMAD R6, R4, UR6, RZ ;  /* 0x0000000604067c24 */ /* 0x000fe2000f8e02ff */
[----:B------:R-:W-:Y:S01]  /*88c0*/  ISETP.NE.AND.EX P1, PT, RZ, UR11, PT, P1 ;  /* 0x0000000bff007c0c */ /* 0x000fe2000bf25310 */
[----:B------:R-:W-:Y:S01]  /*88d0*/  IMAD.WIDE.U32 R4, R7, UR6, R16 ;  /* 0x0000000607047c25 */ /* 0x000fe2000f8e0010 */
[----:B------:R-:W-:-:S03]  /*88e0*/  ULDC UR6, c[0x0][0x150] ;  /* 0x0000540000067ab9 */ /* 0x000fc60000000800 */
[----:B------:R-:W-:Y:S02]  /*88f0*/  IMAD R7, R7, UR7, R6 ;  /* 0x0000000707077c24 */ /* 0x000fe4000f8e0206 */
[----:B------:R-:W-:Y:S01]  /*8900*/  FMUL R6, R9, UR6 ;  /* 0x0000000609067c20 */ /* 0x000fe20008400000 */
[----:B------:R-:W-:Y:S01]  /*8910*/  ULDC UR6, c[0x0][0x618] ;  /* 0x0001860000067ab9 */ /* 0x000fe20000000800 */
[----:B------:R-:W-:Y:S01]  /*8920*/  ULDC UR7, c[0x0][0x154] ;  /* 0x0000550000077ab9 */ /* 0x000fe20000000800 */
[----:B------:R-:W-:-:S03]  /*8930*/  IMAD.IADD R5, R5, 0x1, R7 ;  /* 0x0000000105057824 */ /* 0x000fc600078e0207 */
[----:B------:R-:W3:Y:S02]  /*8940*/  F2I.U32.TRUNC.NTZ R6, R6 ;  /* 0x0000000600067305 */ /* 0x000ee4000020f000 */
[----:B------:R-:W-:Y:S02]  /*8950*/  SHF.R.U64 R9, R4, UR6, R5 ;  /* 0x0000000604097c19 */ /* 0x000fe40008001205 */
[----:B-1----:R-:W-:-:S05]  /*8960*/  I2FP.F32.U32 R4, R14 ;  /* 0x0000000e00047245 */ /* 0x002fca0000201000 */
[----:B------:R-:W-:Y:S01]  /*8970*/  FMUL R22, R4, UR7 ;  /* 0x0000000704167c20 */ /* 0x000fe20008400000 */
[----:B------:R-:W-:Y:S01]  /*8980*/  SHF.R.U32.HI R4, RZ, UR6, R5 ;  /* 0x00000006ff047c19 */ /* 0x000fe20008011605 */
[----:B------:R-:W-:-:S03]  /*8990*/  ULDC UR6, c[0x0][0x658] ;  /* 0x0001960000067ab9 */ /* 0x000fc60000000800 */
[--C-:B------:R-:W-:Y:S01]  /*89a0*/  SHF.R.U64 R20, R9, UR8, R4.reuse ;  /* 0x0000000809147c19 */ /* 0x100fe20008001204 */
[----:B------:R-:W1:Y:S01]  /*89b0*/  F2I.U32.TRUNC.NTZ R22, R22 ;  /* 0x0000001600167305 */ /* 0x000e62000020f000 */
[----:B------:R-:W-:Y:S01]  /*89c0*/  SHF.R.U32.HI R5, RZ, UR8, R4 ;  /* 0x00000008ff057c19 */ /* 0x000fe20008011604 */
[----:B---3--:R-:W-:-:S03]  /*89d0*/  IMAD.MOV R6, RZ, RZ, -R6 ;  /* 0x000000ffff067224 */ /* 0x008fc600078e0a06 */
[----:B------:R-:W-:Y:S01]  /*89e0*/  SHF.R.U64 R19, R20, UR6, R5 ;  /* 0x0000000614137c19 */ /* 0x000fe20008001205 */
[----:B--2---:R-:W-:Y:S01]  /*89f0*/  IMAD R15, R24, R6, R15 ;  /* 0x00000006180f7224 */ /* 0x004fe200078e020f */
[----:B------:R-:W-:-:S03]  /*8a00*/  SHF.R.U32.HI R23, RZ, UR6, R5 ;  /* 0x00000006ff177c19 */ /* 0x000fc60008011605 */
[----:B------:R-:W-:Y:S02]  /*8a10*/  IMAD.MOV.U32 R4, RZ, RZ, R19 ;  /* 0x000000ffff047224 */ /* 0x000fe400078e0013 */
[----:B------:R-:W-:Y:S01]  /*8a20*/  IMAD.MOV.U32 R5, RZ, RZ, R23 ;  /* 0x000000ffff057224 */ /* 0x000fe200078e0017 */
[----:B-1----:R-:W-:Y:S06]  /*8a30*/  @!P1 BRA `(.L_x_139) ;  /* 0x0000000000289947 */ /* 0x002fec0003800000 */
[----:B------:R-:W-:Y:S02]  /*8a40*/  ULDC UR6, c[0x0][0x64c] ;  /* 0x0001930000067ab9 */ /* 0x000fe40000000800 */
[----:B------:R-:W-:-:S05]  /*8a50*/  IADD3 R5, P1, R19, UR6, RZ ;  /* 0x0000000613057c10 */ /* 0x000fca000ff3e0ff */
[----:B------:R-:W-:-:S04]  /*8a60*/  IMAD.X R23, RZ, RZ, R23, P1 ;  /* 0x000000ffff177224 */ /* 0x000fc800008e0617 */
[----:B------:R-:W-:-:S04]  /*8a70*/  IMAD.WIDE.U32 R6, R23, UR10, RZ ;  /* 0x0000000a17067c25 */ /* 0x000fc8000f8e00ff */
[----:B------:R-:W-:-:S04]  /*8a80*/  IMAD.WIDE.U32 R6, P1, R5, UR11, R6 ;  /* 0x0000000b05067c25 */ /* 0x000fc8000f820006 */
[----:B------:R-:W-:-:S04]  /*8a90*/  IMAD.WIDE.U32 R4, R5, UR10, RZ ;  /* 0x0000000a05047c25 */ /* 0x000fc8000f8e00ff */
[----:B------:R-:W-:Y:S01]  /*8aa0*/  IMAD.MOV.U32 R4, RZ, RZ, R7 ;  /* 0x000000ffff047224 */ /* 0x000fe200078e0007 */
[----:B------:R-:W-:Y:S01]  /*8ab0*/  IADD3 RZ, P3, R5, R6, RZ ;  /* 0x0000000605ff7210 */ /* 0x000fe20007f7e0ff */
[----:B------:R-:W-:-:S04]  /*8ac0*/  IMAD.X R5, RZ, RZ, RZ, P1 ;  /* 0x000000ffff057224 */ /* 0x000fc800008e06ff */
[----:B------:R-:W-:-:S08]  /*8ad0*/  IMAD.WIDE.U32.X R4, R23, UR11, R4, P3 ;  /* 0x0000000b17047c25 */ /* 0x000fd000098e0404 */
.L_x_139:
[----:B------:R-:W-:Y:S01]  /*8ae0*/  ISETP.NE.AND P1, PT, R2, 0x1, PT ;  /* 0x000000010200780c */ /* 0x000fe20003f25270 */
[----:B------:R-:W-:Y:S01]  /*8af0*/  ULDC UR6, c[0x0][0x648] ;  /* 0x0001920000067ab9 */ /* 0x000fe20000000800 */
[----:B------:R-:W-:Y:S01]  /*8b00*/  LOP3.LUT R20, R20, UR13, RZ, 0xc0, !PT ;  /* 0x0000000d14147c12 */ /* 0x000fe2000f8ec0ff */
[----:B------:R-:W-:Y:S01]  /*8b10*/  IMAD.MOV R22, RZ, RZ, -R22 ;  /* 0x000000ffff167224 */ /* 0x000fe200078e0a16 */
[----:B------:R-:W-:Y:S01]  /*8b20*/  SHF.R.U64 R5, R4, UR6, R5 ;  /* 0x0000000604057c19 */ /* 0x000fe20008001205 */
[----:B------:R-:W-:Y:S01]  /*8b30*/  ULDC UR6, c[0x0][0x638] ;  /* 0x00018e0000067ab9 */ /* 0x000fe20000000800 */
[----:B------:R-:W-:Y:S01]  /*8b40*/  LOP3.LUT R6, R9, UR4, RZ, 0xc0, !PT ;  /* 0x0000000409067c12 */ /* 0x000fe2000f8ec0ff */
[----:B------:R-:W-:Y:S02]  /*8b50*/  ULDC UR7, c[0x0][0x610] ;  /* 0x0001840000077ab9 */ /* 0x000fe40000000800 */
[----:B------:R-:W-:Y:S02]  /*8b60*/  IMAD.MOV R4, RZ, RZ, -R5 ;  /* 0x000000ffff047224 */ /* 0x000fe400078e0a05 */
[----:B------:R-:W-:-:S02]  /*8b70*/  IMAD R20, R5, UR5, R20 ;  /* 0x0000000505147c24 */ /* 0x000fc4000f8e0214 */
[----:B0-----:R-:W-:Y:S02]  /*8b80*/  @P1 IMAD R15, R21, R22, R14 ;  /* 0x00000016150f1224 */ /* 0x001fe400078e020e */
[----:B------:R-:W-:Y:S01]  /*8b90*/  IMAD R19, R4, UR6, R19 ;  /* 0x0000000604137c24 */ /* 0x000fe2000f8e0213 */
[----:B------:R-:W-:Y:S01]  /*8ba0*/  ULDC UR6, c[0x0][0x600] ;  /* 0x0001800000067ab9 */ /* 0x000fe20000000800 */
[----:B------:R-:W-:Y:S02]  /*8bb0*/  IMAD R15, R20, UR7, R15 ;  /* 0x00000007140f7c24 */ /* 0x000fe4000f8e020f */
[----:B------:R-:W-:Y:S02]  /*8bc0*/  IMAD R6, R19, UR6, R6 ;  /* 0x0000000613067c24 */ /* 0x000fe4000f8e0206 */
[----:B------:R-:W-:-:S03]  /*8bd0*/  IMAD.MOV.U32 R4, RZ, RZ, 0x1 ;  /* 0x00000001ff047424 */ /* 0x000fc600078e00ff */
[----:B------:R-:W-:Y:S02]  /*8be0*/  SEL R20, R6, R15, !P1 ;  /* 0x0000000f06147207 */ /* 0x000fe40004800000 */
[----:B------:R-:W-:-:S07]  /*8bf0*/  SEL R19, R15, R6, !P1 ;  /* 0x000000060f137207 */ /* 0x000fce0004800000 */
.L_x_137:
[----:B------:R-:W-:Y:S05]  /*8c00*/  BSYNC B1 ;  /* 0x0000000000017941 */ /* 0x000fea0003800000 */
.L_x_136:
[----:B------:R-:W-:-:S13]  /*8c10*/  LOP3.LUT P1, RZ, R4, 0xff, RZ, 0xc0, !PT ;  /* 0x000000ff04ff7812 */ /* 0x000fda000782c0ff */
[----:B------:R-:W-:Y:S05]  /*8c20*/  @P1 BRA `(.L_x_140) ;  /* 0xfffffff4001c1947 */ /* 0x000fea000383ffff */
[----:B------:R-:W-:Y:S05]  /*8c30*/  BSYNC B0 ;  /* 0x0000000000007941 */ /* 0x000fea0003800000 */
.L_x_128:
[----:B------:R-:W-:-:S03]  /*8c40*/  UMOV UR6, 0xffffffff ;  /* 0xffffffff00067882 */ /* 0x000fc60000000000 */
[----:B------:R-:W-:Y:S05]  /*8c50*/  BRA.DIV UR6, `(.L_x_141) ;  /* 0x0000000206f47947 */ /* 0x000fea000b800000 */
[----:B------:R-:W-:-:S13]  /*8c60*/  ELECT P6, URZ, PT ;  /* 0x00000000003f782f */ /* 0x000fda00038c0000 */
.L_x_154:
[----:B------:R-:W-:Y:S04]  /*8c70*/  BSSY B0, `(.L_x_142) ;  /* 0x0000022000007945 */ /* 0x000fe80003800000 */
[----:B------:R-:W-:Y:S05]  /*8c80*/  @!P6 BRA `(.L_x_143) ;  /* 0x000000000080e947 */ /* 0x000fea0003800000 */
[----:B------:R-:W-:-:S04]  /*8c90*/  LOP3.LUT R18, R18, 0x2, RZ, 0xfc, !PT ;  /* 0x0000000212127812 */ /* 0x000fc800078efcff */
[----:B------:R-:W-:-:S13]  /*8ca0*/  ISETP.NE.AND P0, PT, R18, 0x3, PT ;  /* 0x000000031200780c */ /* 0x000fda0003f05270 */
[----:B------:R-:W-:Y:S05]  /*8cb0*/  @!P0 BRA `(.L_x_144) ;  /* 0x0000000000048947 */ /* 0x000fea0003800000 */
[----:B------:R-:W-:Y:S01]  /*8cc0*/  BPT.TRAP 0x1 ;  /* 0x000000040000795c */ /* 0x000fe20000300000 */
.L_x_144:
[----:B------:R-:W0:Y:S01]  /*8cd0*/  S2R R3, SR_CgaCtaId ;  /* 0x0000000000037919 */ /* 0x000e220000008800 */
[----:B------:R-:W-:-:S04]  /*8ce0*/  MOV R2, 0x400 ;  /* 0x0000040000027802 */ /* 0x000fc80000000f00 */
[----:B0-----:R-:W-:Y:S02]  /*8cf0*/  LEA R3, R3, R2, 0x18 ;  /* 0x0000000203037211 */ /* 0x001fe400078ec0ff */
[----:B------:R-:W-:-:S03]  /*8d00*/  SHF.L.U32 R2, R0, 0x1f, RZ ;  /* 0x0000001f00027819 */ /* 0x000fc600000006ff */
[----:B------:R-:W-:-:S04]  /*8d10*/  VIADD R3, R3, 0x18 ;  /* 0x0000001803037836 */ /* 0x000fc80000000000 */
[C---:B------:R-:W-:Y:S02]  /*8d20*/  IMAD R7, R12.reuse, 0x8, R3 ;  /* 0x000000080c077824 */ /* 0x040fe400078e0203 */
[----:B------:R-:W-:Y:S02]  /*8d30*/  VIADD R12, R12, 0x1 ;  /* 0x000000010c0c7836 */ /* 0x000fe40000000000 */
[----:B------:R-:W0:Y:S03]  /*8d40*/  SYNCS.PHASECHK.TRANS64.TRYWAIT P0, [R7+URZ], R2 ;  /* 0x00000002070075a7 */ /* 0x000e26000800017f */
[----:B------:R-:W-:-:S04]  /*8d50*/  ISETP.NE.AND P1, PT, R12, 0x3, PT ;  /* 0x000000030c00780c */ /* 0x000fc80003f25270 */
[----:B------:R-:W-:Y:S02]  /*8d60*/  SEL R5, RZ, 0x1, P1 ;  /* 0x00000001ff057807 */ /* 0x000fe40000800000 */
[----:B------:R-:W-:Y:S02]  /*8d70*/  SEL R12, R12, RZ, P1 ;  /* 0x000000ff0c0c7207 */ /* 0x000fe40000800000 */
[----:B------:R-:W-:-:S03]  /*8d80*/  LOP3.LUT R5, R0, R5, RZ, 0x3c, !PT ;  /* 0x0000000500057212 */ /* 0x000fc600078e3cff */
[----:B------:R-:W-:Y:S01]  /*8d90*/  IMAD R9, R12, 0x8, R3 ;  /* 0x000000080c097824 */ /* 0x000fe200078e0203 */
[----:B------:R-:W-:Y:S01]  /*8da0*/  SHF.L.U32 R4, R5, 0x1f, RZ ;  /* 0x0000001f05047819 */ /* 0x000fe200000006ff */
[----:B0-----:R-:W-:Y:S06]  /*8db0*/  @!P0 BRA `(.L_x_145) ;  /* 0x0000000000bc8947 */ /* 0x001fec0003800000 */
.L_x_155:
[----:B------:R-:W1:Y:S01]  /*8dc0*/  SYNCS.PHASECHK.TRANS64.TRYWAIT P0, [R9+URZ], R4 ;  /* 0x00000004090075a7 */ /* 0x000e62000800017f */
[----:B------:R-:W-:-:S05]  /*8dd0*/  VIADD R0, R12, 0x1 ;  /* 0x000000010c007836 */ /* 0x000fca0000000000 */
[----:B------:R-:W-:-:S04]  /*8de0*/  ISETP.NE.AND P1, PT, R0, 0x3, PT ;  /* 0x000000030000780c */ /* 0x000fc80003f25270 */
[----:B0-----:R-:W-:Y:S02]  /*8df0*/  SEL R2, RZ, 0x1, P1 ;  /* 0x00000001ff027807 */ /* 0x001fe40000800000 */
[----:B------:R-:W-:Y:S02]  /*8e00*/  SEL R0, R0, RZ, P1 ;  /* 0x000000ff00007207 */ /* 0x000fe40000800000 */
[----:B------:R-:W-:Y:S01]  /*8e10*/  LOP3.LUT R2, R5, R2, RZ, 0x3c, !PT ;  /* 0x0000000205027212 */ /* 0x000fe200078e3cff */
[----:B-1----:R-:W-:Y:S06]  /*8e20*/  @!P0 BRA `(.L_x_146) ;  /* 0x0000000000b48947 */ /* 0x002fec0003800000 */
.L_x_156:
[----:B------:R-:W-:Y:S01]  /*8e30*/  IMAD R3, R0, 0x8, R3 ;  /* 0x0000000800037824 */ /* 0x000fe200078e0203 */
[----:B------:R-:W-:-:S07]  /*8e40*/  SHF.L.U32 R0, R2, 0x1f, RZ ;  /* 0x0000001f02007819 */ /* 0x000fce00000006ff */
.L_x_147:
[----:B-1----:R1:W2:Y:S02]  /*8e50*/  SYNCS.PHASECHK.TRANS64.TRYWAIT P0, [R3+URZ], R0 ;  /* 0x00000000030075a7 */ /* 0x0022a4000800017f */
[----:B--2---:R-:W-:Y:S05]  /*8e60*/  @!P0 NANOSLEEP.SYNCS 0x989680 ;  /* 0x009896800000895d */ /* 0x004fea0003900000 */
[----:B------:R-:W2:Y:S02]  /*8e70*/  @!P0 SYNCS.PHASECHK.TRANS64 P0, [R3+URZ], R0 ;  /* 0x00000000030085a7 */ /* 0x000ea4000800007f */
[----:B--2---:R-:W-:Y:S05]  /*8e80*/  @!P0 BRA `(.L_x_147) ;  /* 0xfffffffc00f08947 */ /* 0x004fea000383ffff */
.L_x_143:
[----:B------:R-:W-:Y:S05]  /*8e90*/  BSYNC B0 ;  /* 0x0000000000007941 */ /* 0x000fea0003800000 */
.L_x_142:
[----:B------:R-:W-:Y:S05]  /*8ea0*/  EXIT ;  /* 0x000000000000794d */ /* 0x000fea0003800000 */
.L_x_17:
[----:B-1----:R1:W2:Y:S02]  /*8eb0*/  SYNCS.PHASECHK.TRANS64.TRYWAIT P1, [R3+URZ], R0 ;  /* 0x00000000030075a7 */ /* 0x0022a4000802017f */
[----:B--2---:R-:W-:Y:S05]  /*8ec0*/  @!P1 NANOSLEEP.SYNCS 0x989680 ;  /* 0x009896800000995d */ /* 0x004fea0003900000 */
[----:B------:R-:W2:Y:S02]  /*8ed0*/  @!P1 SYNCS.PHASECHK.TRANS64 P1, [R3+URZ], R0 ;  /* 0x00000000030095a7 */ /* 0x000ea4000802007f */
[----:B--2---:R-:W-:Y:S05]  /*8ee0*/  @!P1 BRA `(.L_x_17) ;  /* 0xfffffffc00f09947 */ /* 0x004fea000383ffff */
[----:B------:R-:W-:Y:S05]  /*8ef0*/  BRA `(.L_x_16) ;  /* 0xffffff8400607947 */ /* 0x000fea000383ffff */
.L_x_22:
[----:B-1----:R-:W-:-:S04]  /*8f00*/  IMAD.U32 R4, RZ, RZ, UR8 ;  /* 0x00000008ff047e24 */ /* 0x002fc8000f8e00ff */
[----:B------:R1:W2:Y:S03]  /*8f10*/  SYNCS.PHASECHK.TRANS64.TRYWAIT P1, [R4+URZ], R3 ;  /* 0x00000003040075a7 */ /* 0x0002a6000802017f */
[----:B--2---:R-:W-:Y:S05]  /*8f20*/  @!P1 NANOSLEEP.SYNCS 0x989680 ;  /* 0x009896800000995d */ /* 0x004fea0003900000 */
[----:B------:R-:W2:Y:S02]  /*8f30*/  @!P1 SYNCS.PHASECHK.TRANS64 P1, [R4+URZ], R3 ;  /* 0x00000003040095a7 */ /* 0x000ea4000802007f */
[----:B--2---:R-:W-:Y:S05]  /*8f40*/  @!P1 BRA `(.L_x_22) ;  /* 0xfffffffc00ec9947 */ /* 0x004fea000383ffff */
[----:B------:R-:W-:Y:S05]  /*8f50*/  BRA `(.L_x_21) ;  /* 0xffffff98005c7947 */ /* 0x000fea000383ffff */
.L_x_129:
[----:B------:R-:W-:Y:S01]  /*8f60*/  BSSY B1, `(.L_x_148) ;  /* 0x0000006000017945 */ /* 0x000fe20003800000 */
[----:B------:R-:W-:-:S07]  /*8f70*/  IMAD.MOV.U32 R15, RZ, RZ, -0x1 ;  /* 0xffffffffff0f7424 */ /* 0x000fce00078e00ff */
[----:B------:R-:W-:Y:S05]  /*8f80*/  WARPSYNC.COLLECTIVE R15, `(.L_x_149) ;  /* 0x000000000f0c7348 */ /* 0x000fea0003c00000 */
[----:B------:R-:W-:Y:S02]  /*8f90*/  ELECT P6, UR62, PT ;  /* 0x00000000003e782f */ /* 0x000fe400038c0000 */
[----:B------:R-:W-:Y:S01]  /*8fa0*/  MOV R14, UR62 ;  /* 0x0000003e000e7c02 */ /* 0x000fe20008000f00 */
[----:B------:R-:W-:Y:S10]  /*8fb0*/  ENDCOLLECTIVE ;  /* 0x000000000000791b */ /* 0x000ff40003800000 */
.L_x_149:
[----:B------:R-:W-:Y:S05]  /*8fc0*/  BSYNC B1 ;  /* 0x0000000000017941 */ /* 0x000fea0003800000 */
.L_x_148:
[----:B------:R-:W-:Y:S05]  /*8fd0*/  BRA `(.L_x_150) ;  /* 0xfffffff0003c7947 */ /* 0x000fea000383ffff */
.L_x_132:
[----:B0-----:R0:W1:Y:S02]  /*8fe0*/  SYNCS.PHASECHK.TRANS64.TRYWAIT P1, [R14+URZ+0x18], R7 ;  /* 0x000018070e0075a7 */ /* 0x001064000802017f */
[----:B-1----:R-:W-:Y:S05]  /*8ff0*/  @!P1 NANOSLEEP.SYNCS 0x989680 ;  /* 0x009896800000995d */ /* 0x002fea0003900000 */
[----:B------:R-:W1:Y:S02]  /*9000*/  @!P1 SYNCS.PHASECHK.TRANS64 P1, [R14+URZ+0x18], R7 ;  /* 0x000018070e0095a7 */ /* 0x000e64000802007f */
[----:B-1----:R-:W-:Y:S05]  /*9010*/  @!P1 BRA `(.L_x_132) ;  /* 0xfffffffc00f09947 */ /* 0x002fea000383ffff */
[----:B------:R-:W-:Y:S05]  /*9020*/  BRA `(.L_x_151) ;  /* 0xfffffff000707947 */ /* 0x000fea000383ffff */
.L_x_141:
[----:B------:R-:W-:Y:S01]  /*9030*/  BSSY B0, `(.L_x_152) ;  /* 0x0000006000007945 */ /* 0x000fe20003800000 */
[----:B------:R-:W-:-:S07]  /*9040*/  IMAD.MOV.U32 R15, RZ, RZ, -0x1 ;  /* 0xffffffffff0f7424 */ /* 0x000fce00078e00ff */
[----:B------:R-:W-:Y:S05]  /*9050*/  WARPSYNC.COLLECTIVE R15, `(.L_x_153) ;  /* 0x000000000f0c7348 */ /* 0x000fea0003c00000 */
[----:B------:R-:W-:Y:S02]  /*9060*/  ELECT P6, UR62, PT ;  /* 0x00000000003e782f */ /* 0x000fe400038c0000 */
[----:B------:R-:W-:Y:S01]  /*9070*/  MOV R14, UR62 ;  /* 0x0000003e000e7c02 */ /* 0x000fe20008000f00 */
[----:B------:R-:W-:Y:S10]  /*9080*/  ENDCOLLECTIVE ;  /* 0x000000000000791b */ /* 0x000ff40003800000 */
.L_x_153:
[----:B------:R-:W-:Y:S05]  /*9090*/  BSYNC B0 ;  /* 0x0000000000007941 */ /* 0x000fea0003800000 */
.L_x_152:
[----:B------:R-:W-:Y:S05]  /*90a0*/  BRA `(.L_x_154) ;  /* 0xfffffff800f07947 */ /* 0x000fea000383ffff */
.L_x_145:
[----:B0-----:R0:W1:Y:S02]  /*90b0*/  SYNCS.PHASECHK.TRANS64.TRYWAIT P0, [R7+URZ], R2 ;  /* 0x00000002070075a7 */ /* 0x001064000800017f */
[----:B-1----:R-:W-:Y:S05]  /*90c0*/  @!P0 NANOSLEEP.SYNCS 0x989680 ;  /* 0x009896800000895d */ /* 0x002fea0003900000 */
[----:B------:R-:W1:Y:S02]  /*90d0*/  @!P0 SYNCS.PHASECHK.TRANS64 P0, [R7+URZ], R2 ;  /* 0x00000002070085a7 */ /* 0x000e64000800007f */
[----:B-1----:R-:W-:Y:S05]  /*90e0*/  @!P0 BRA `(.L_x_145) ;  /* 0xfffffffc00f08947 */ /* 0x002fea000383ffff */
[----:B------:R-:W-:Y:S05]  /*90f0*/  BRA `(.L_x_155) ;  /* 0xfffffffc00307947 */ /* 0x000fea000383ffff */
.L_x_146:
[----:B0-----:R0:W1:Y:S02]  /*9100*/  SYNCS.PHASECHK.TRANS64.TRYWAIT P0, [R9+URZ], R4 ;  /* 0x00000004090075a7 */ /* 0x001064000800017f */
[----:B-1----:R-:W-:Y:S05]  /*9110*/  @!P0 NANOSLEEP.SYNCS 0x989680 ;  /* 0x009896800000895d */ /* 0x002fea0003900000 */
[----:B------:R-:W1:Y:S02]  /*9120*/  @!P0 SYNCS.PHASECHK.TRANS64 P0, [R9+URZ], R4 ;  /* 0x00000004090085a7 */ /* 0x000e64000800007f */
[----:B-1----:R-:W-:Y:S05]  /*9130*/  @!P0 BRA `(.L_x_146) ;  /* 0xfffffffc00f08947 */ /* 0x002fea000383ffff */
[----:B------:R-:W-:Y:S05]  /*9140*/  BRA `(.L_x_156) ;  /* 0xfffffffc00387947 */ /* 0x000fea000383ffff */
.L_x_157:
[----:B------:R-:W-:-:S00]  /*9150*/  BRA `(.L_x_157) ;  /* 0xfffffffc00fc7947 */ /* 0x000fc0000383ffff */
[----:B------:R-:W-:-:S00]  /*9160*/  NOP ;  /* 0x0000000000007918 */ /* 0x000fc00000000000 */
        /* <DEDUP_REMOVED lines=9> */
.L_x_158:


//--------------------- .nv.global.init           --------------------------
	.section	.nv.global.init,"aw",@progbits
.nv.global.init:
	.type		$str$22,@object
	.size		$str$22,($str$23 - $str$22)
$str$22:
        /*0000*/ 	.byte	0x6b, 0x5f, 0x74, 0x69, 0x6c, 0x65, 0x5f, 0x63, 0x6f, 0x75, 0x6e, 0x74, 0x20, 0x3e, 0x3d, 0x20
        /*0010*/ 	.byte	0x31, 0x00
	.type		$str$23,@object
	.size		$str$23,(__unnamed_1 - $str$23)
$str$23:
        /*0012*/ 	.byte	0x2f, 0x74, 0x6d, 0x70, 0x2f, 0x63, 0x75, 0x74, 0x6c, 0x61, 0x73, 0x73, 0x5f, 0x73, 0x77, 0x65
        /*0022*/ 	.byte	0x65, 0x70, 0x5f, 0x73, 0x72, 0x63, 0x2f, 0x69, 0x6e, 0x63, 0x6c, 0x75, 0x64, 0x65, 0x2f, 0x63
        /*0032*/ 	.byte	0x75, 0x74, 0x6c, 0x61, 0x73, 0x73, 0x2f, 0x67, 0x65, 0x6d, 0x6d, 0x2f, 0x63, 0x6f, 0x6c, 0x6c
        /*0042*/ 	.byte	0x65, 0x63, 0x74, 0x69, 0x76, 0x65, 0x2f, 0x73, 0x6d, 0x39, 0x30, 0x5f, 0x6d, 0x6d, 0x61, 0x5f
        /*0052*/ 	.byte	0x74, 0x6d, 0x61, 0x5f, 0x67, 0x6d, 0x6d, 0x61, 0x5f, 0x73, 0x73, 0x5f, 0x77, 0x61, 0x72, 0x70
        /*0062*/ 	.byte	0x73, 0x70, 0x65, 0x63, 0x69, 0x61, 0x6c, 0x69, 0x7a, 0x65, 0x64, 0x2e, 0x68, 0x70, 0x70, 0x00
	.type		__unnamed_1,@object
	.size		__unnamed_1,(.L_0 - __unnamed_1)
__unnamed_1:
        /*0072*/ 	.byte	0x76, 0x6f, 0x69, 0x64, 0x20, 0x63, 0x75, 0x74, 0x6c, 0x61, 0x73, 0x73, 0x3a, 0x3a, 0x67, 0x65
        /* <DEDUP_REMOVED lines=180> */
        /*0bc2*/ 	.byte	0x74, 0x79, 0x5d, 0x00
.L_0:


//--------------------- .nv.shared._ZN7cutlass13device_kernelINS_4gemm6kernel13GemmUniversalIN4cute5tupleIJiiiiEEENS1_10collective13CollectiveMmaINS1_34MainloopSm90TmaGmmaWarpSpecializedILi3ENS5_IJNS4_1CILi1EEESB_SB_EEENS1_35KernelTmaWarpSpecializedCooperativeEEENS5_IJNSA_ILi192EEENSA_ILi48EEENSA_ILi128EEEEEENS_10bfloat16_tENS5_IJlSB_lEEESJ_SK_NS4_8TiledMMAINS4_8MMA_AtomIJNS4_4SM904GMMA27MMA_64x16x16_F32BF16BF16_SSILNSO_5MajorE0ELSQ_0ELNSO_7ScaleInE1ELSR_1EEEEEENS4_6LayoutINS5_IJNSA_ILi2EEESB_SB_EEENS5_IJSB_NSA_ILi0EEESX_EEEEENS5_IJNS4_10UnderscoreES10_S10_EEEEENS4_13SM90_TMA_LOADENS4_14ComposedLayoutINS4_7SwizzleILi3ELi4ELi3EEENS4_18smem_ptr_flag_bitsILi16EEENSU_INS5_IJNSA_ILi8EEENSA_ILi64EEEEEENS5_IJS1A_SB_EEEEEEEvNS4_8identityES13_S1E_vS1F_EENS_8epilogue10collective6detail29Sm90TmaWarpSpecializedAdapterINS1I_15DefaultEpilogueISJ_SK_SK_NS1H_6thread17LinearCombinationISJ_Li1EffLNS1M_9ScaleType4KindE0ELNS_15FloatRoundStyleE2ESJ_EENS1_15EpilogueDefaultEEEEEvvEEEEvNT_6ParamsE --------------------------
	.section	.nv.shared._ZN7cutlass13device_kernelINS_4gemm6kernel13GemmUniversalIN4cute5tupleIJiiiiEEENS1_10collective13CollectiveMmaINS1_34MainloopSm90TmaGmmaWarpSpecializedILi3ENS5_IJNS4_1CILi1EEESB_SB_EEENS1_35KernelTmaWarpSpecializedCooperativeEEENS5_IJNSA_ILi192EEENSA_ILi48EEENSA_ILi128EEEEEENS_10bfloat16_tENS5_IJlSB_lEEESJ_SK_NS4_8TiledMMAINS4_8MMA_AtomIJNS4_4SM904GMMA27MMA_64x16x16_F32BF16BF16_SSILNSO_5MajorE0ELSQ_0ELNSO_7ScaleInE1ELSR_1EEEEEENS4_6LayoutINS5_IJNSA_ILi2EEESB_SB_EEENS5_IJSB_NSA_ILi0EEESX_EEEEENS5_IJNS4_10UnderscoreES10_S10_EEEEENS4_13SM90_TMA_LOADENS4_14ComposedLayoutINS4_7SwizzleILi3ELi4ELi3EEENS4_18smem_ptr_flag_bitsILi16EEENSU_INS5_IJNSA_ILi8EEENSA_ILi64EEEEEENS5_IJS1A_SB_EEEEEEEvNS4_8identityES13_S1E_vS1F_EENS_8epilogue10collective6detail29Sm90TmaWarpSpecializedAdapterINS1I_15DefaultEpilogueISJ_SK_SK_NS1H_6thread17LinearCombinationISJ_Li1EffLNS1M_9ScaleType4KindE0ELNS_15FloatRoundStyleE2ESJ_EENS1_15EpilogueDefaultEEEEEvvEEEEvNT_6ParamsE,"aw",@nobits
	.sectionflags	@""
	.align	16
	.zero		1024


//--------------------- .nv.shared.reserved.0     --------------------------
	.section	.nv.shared.reserved.0,"aw",@nobits
	.weak		__nv_reservedSMEM_offset_0_alias
	.size		__nv_reservedSMEM_offset_0_alias, 0, 0
	.other		__nv_reservedSMEM_offset_0_alias,@"STO_CUDA_RESERVED_SHARED STV_DEFAULT"
__nv_reservedSMEM_offset_0_alias:
	.zero		0


//--------------------- .nv.global                --------------------------
	.section	.nv.global,"aw",@nobits
.nv.global:
	.type		_ZN40_INTERNAL_796f96d9_4_k_cu_37e8e9a0_130814cute1_E,@object
	.size		_ZN40_INTERNAL_796f96d9_4_k_cu_37e8e9a0_130814cute1_E,(_ZN40_INTERNAL_796f96d9_4_k_cu_37e8e9a0_130814cuda3std3__45__cpo6cbeginE - _ZN40_INTERNAL_796f96d9_4_k_cu_37e8e9a0_130814cute1_E)
_ZN40_INTERNAL_796f96d9_4_k_cu_37e8e9a0_130814cute1_E:
	.zero		1
	.type		_ZN40_INTERNAL_796f96d9_4_k_cu_37e8e9a0_130814cuda3std3__45__cpo6cbeginE,@object
	.size		_ZN40_INTERNAL_796f96d9_4_k_cu_37e8e9a0_130814cuda3std3__45__cpo6cbeginE,(_ZN40_INTERNAL_796f96d9_4_k_cu_37e8e9a0_130814cuda3std3__48in_placeE - _ZN40_INTERNAL_796f96d9_4_k_cu_37e8e9a0_130814cuda3std3__45__cpo6cbeginE)
_ZN40_INTERNAL_796f96d9_4_k_cu_37e8e9a0_130814cuda3std3__45__cpo6cbeginE:
	.zero		1
	.type		_ZN40_INTERNAL_796f96d9_4_k_cu_37e8e9a0_130814cuda3std3__48in_placeE,@object
	.size		_ZN40_INTERNAL_796f96d9_4_k_cu_37e8e9a0_130814cuda3std3__48in_placeE,(_ZN40_INTERNAL_796f96d9_4_k_cu_37e8e9a0_130814cuda3std6ranges3__45__cpo9iter_moveE - _ZN40_INTERNAL_796f96d9_4_k_cu_37e8e9a0_130814cuda3std3__48in_placeE)
_ZN40_INTERNAL_796f96d9_4_k_cu_37e8e9a0_130814cuda3std3__48in_placeE:
	.zero		1
	.type		_ZN40_INTERNAL_796f96d9_4_k_cu_37e8e9a0_130814cuda3std6ranges3__45__cpo9iter_moveE,@object
	.size		_ZN40_INTERNAL_796f96d9_4_k_cu_37e8e9a0_130814cuda3std6ranges3__45__cpo9iter_moveE,(_ZN40_INTERNAL_796f96d9_4_k_cu_37e8e9a0_130814cuda3std3__45__cpo5beginE - _ZN40_INTERNAL_796f96d9_4_k_cu_37e8e9a0_130814cuda3std6ranges3__45__cpo9iter_moveE)
_ZN40_INTERNAL_796f96d9_4_k_cu_37e8e9a0_130814cuda3std6ranges3__45__cpo9iter_moveE:
	.zero		1
	.type		_ZN40_INTERNAL_796f96d9_4_k_cu_37e8e9a0_130814cuda3std3__45__cpo5beginE,@object
	.size		_ZN40_INTERNAL_796f96d9_4_k_cu_37e8e9a0_130814cuda3std3__45__cpo5beginE,(_ZN40_INTERNAL_796f96d9_4_k_cu_37e8e9a0_130814cuda3std3__442_GLOBAL__N__796f96d9_4_k_cu_37e8e9a0_130816ignoreE - _ZN40_INTERNAL_796f96d9_4_k_cu_37e8e9a0_130814cuda3std3__45__cpo5beginE)
_ZN40_INTERNAL_796f96d9_4_k_cu_37e8e9a0_130814cuda3std3__45__cpo5beginE:
	.zero		1
	.type		_ZN40_INTERNAL_796f96d9_4_k_cu_37e8e9a0_130814cuda3std3__442_GLOBAL__N__796f96d9_4_k_cu_37e8e9a0_130816ignoreE,@object
	.size		_ZN40_INTERNAL_796f96d9_4_k_cu_37e8e9a0_130814cuda3std3__442_GLOBAL__N__796f96d9_4_k_cu_37e8e9a0_130816ignoreE,(_ZN40_INTERNAL_796f96d9_4_k_cu_37e8e9a0_130814cute7productE - _ZN40_INTERNAL_796f96d9_4_k_cu_37e8e9a0_130814cuda3std3__442_GLOBAL__N__796f96d9_4_k_cu_37e8e9a0_130816ignoreE)
_ZN40_INTERNAL_796f96d9_4_k_cu_37e8e9a0_130814cuda3std3__442_GLOBAL__N__796f96d9_4_k_cu_37e8e9a0_130816ignoreE:
	.zero		1
	.type		_ZN40_INTERNAL_796f96d9_4_k_cu_37e8e9a0_130814cute7productE,@object
	.size		_ZN40_INTERNAL_796f96d9_4_k_cu_37e8e9a0_130814cute7productE,(_ZN40_INTERNAL_796f96d9_4_k_cu_37e8e9a0_130814cuda3std3__45__cpo3endE - _ZN40_INTERNAL_796f96d9_4_k_cu_37e8e9a0_130814cute7productE)
_ZN40_INTERNAL_796f96d9_4_k_cu_37e8e9a0_130814cute7productE:
	.zero		1
	.type		_ZN40_INTERNAL_796f96d9_4_k_cu_37e8e9a0_130814cuda3std3__45__cpo3endE,@object
	.size		_ZN40_INTERNAL_796f96d9_4_k_cu_37e8e9a0_130814cuda3std3__45__cpo3endE,(_ZN40_INTERNAL_796f96d9_4_k_cu_37e8e9a0_130814cuda3std3__419piecewise_constructE - _ZN40_INTERNAL_796f96d9_4_k_cu_37e8e9a0_130814cuda3std3__45__cpo3endE)
_ZN40_INTERNAL_796f96d9_4_k_cu_37e8e9a0_130814cuda3std3__45__cpo3endE:
	.zero		1
	.type		_ZN40_INTERNAL_796f96d9_4_k_cu_37e8e9a0_130814cuda3std3__419piecewise_constructE,@object
	.size		_ZN40_INTERNAL_796f96d9_4_k_cu_37e8e9a0_130814cuda3std3__419piecewise_constructE,(_ZN40_INTERNAL_796f96d9_4_k_cu_37e8e9a0_130814cuda3std3__45__cpo4cendE - _ZN40_INTERNAL_796f96d9_4_k_cu_37e8e9a0_130814cuda3std3__419piecewise_constructE)
_ZN40_INTERNAL_796f96d9_4_k_cu_37e8e9a0_130814cuda3std3__419piecewise_constructE:
	.zero		1
	.type		_ZN40_INTERNAL_796f96d9_4_k_cu_37e8e9a0_130814cuda3std3__45__cpo4cendE,@object
	.size		_ZN40_INTERNAL_796f96d9_4_k_cu_37e8e9a0_130814cuda3std3__45__cpo4cendE,(_ZN40_INTERNAL_796f96d9_4_k_cu_37e8e9a0_130814cuda3std6ranges3__45__cpo4swapE - _ZN40_INTERNAL_796f96d9_4_k_cu_37e8e9a0_130814cuda3std3__45__cpo4cendE)
_ZN40_INTERNAL_796f96d9_4_k_cu_37e8e9a0_130814cuda3std3__45__cpo4cendE:
	.zero		1
	.type		_ZN40_INTERNAL_796f96d9_4_k_cu_37e8e9a0_130814cuda3std6ranges3__45__cpo4swapE,@object
	.size		_ZN40_INTERNAL_796f96d9_4_k_cu_37e8e9a0_130814cuda3std6ranges3__45__cpo4swapE,(.L_8 - _ZN40_INTERNAL_796f96d9_4_k_cu_37e8e9a0_130814cuda3std6ranges3__45__cpo4swapE)
_ZN40_INTERNAL_796f96d9_4_k_cu_37e8e9a0_130814cuda3std6ranges3__45__cpo4swapE:
	.zero		1
.L_8:


//--------------------- .nv.constant0._ZN7cutlass13device_kernelINS_4gemm6kernel13GemmUniversalIN4cute5tupleIJiiiiEEENS1_10collective13CollectiveMmaINS1_34MainloopSm90TmaGmmaWarpSpecializedILi3ENS5_IJNS4_1CILi1EEESB_SB_EEENS1_35KernelTmaWarpSpecializedCooperativeEEENS5_IJNSA_ILi192EEENSA_ILi48EEENSA_ILi128EEEEEENS_10bfloat16_tENS5_IJlSB_lEEESJ_SK_NS4_8TiledMMAINS4_8MMA_AtomIJNS4_4SM904GMMA27MMA_64x16x16_F32BF16BF16_SSILNSO_5MajorE0ELSQ_0ELNSO_7ScaleInE1ELSR_1EEEEEENS4_6LayoutINS5_IJNSA_ILi2EEESB_SB_EEENS5_IJSB_NSA_ILi0EEESX_EEEEENS5_IJNS4_10UnderscoreES10_S10_EEEEENS4_13SM90_TMA_LOADENS4_14ComposedLayoutINS4_7SwizzleILi3ELi4ELi3EEENS4_18smem_ptr_flag_bitsILi16EEENSU_INS5_IJNSA_ILi8EEENSA_ILi64EEEEEENS5_IJS1A_SB_EEEEEEEvNS4_8identityES13_S1E_vS1F_EENS_8epilogue10collective6detail29Sm90TmaWarpSpecializedAdapterINS1I_15DefaultEpilogueISJ_SK_SK_NS1H_6thread17LinearCombinationISJ_Li1EffLNS1M_9ScaleType4KindE0ELNS_15FloatRoundStyleE2ESJ_EENS1_15EpilogueDefaultEEEEEvvEEEEvNT_6ParamsE --------------------------
	.section	.nv.constant0._ZN7cutlass13device_kernelINS_4gemm6kernel13GemmUniversalIN4cute5tupleIJiiiiEEENS1_10collective13CollectiveMmaINS1_34MainloopSm90TmaGmmaWarpSpecializedILi3ENS5_IJNS4_1CILi1EEESB_SB_EEENS1_35KernelTmaWarpSpecializedCooperativeEEENS5_IJNSA_ILi192EEENSA_ILi48EEENSA_ILi128EEEEEENS_10bfloat16_tENS5_IJlSB_lEEESJ_SK_NS4_8TiledMMAINS4_8MMA_AtomIJNS4_4SM904GMMA27MMA_64x16x16_F32BF16BF16_SSILNSO_5MajorE0ELSQ_0ELNSO_7ScaleInE1ELSR_1EEEEEENS4_6LayoutINS5_IJNSA_ILi2EEESB_SB_EEENS5_IJSB_NSA_ILi0EEESX_EEEEENS5_IJNS4_10UnderscoreES10_S10_EEEEENS4_13SM90_TMA_LOADENS4_14ComposedLayoutINS4_7SwizzleILi3ELi4ELi3EEENS4_18smem_ptr_flag_bitsILi16EEENSU_INS5_IJNSA_ILi8EEENSA_ILi64EEEEEENS5_IJS1A_SB_EEEEEEEvNS4_8identityES13_S1E_vS1F_EENS_8epilogue10collective6detail29Sm90TmaWarpSpecializedAdapterINS1I_15DefaultEpilogueISJ_SK_SK_NS1H_6thread17LinearCombinationISJ_Li1EffLNS1M_9ScaleType4KindE0ELNS_15FloatRoundStyleE2ESJ_EENS1_15EpilogueDefaultEEEEEvvEEEEvNT_6ParamsE,"a",@progbits
	.sectionflags	@""
	.align	4
.nv.constant0._ZN7cutlass13device_kernelINS_4gemm6kernel13GemmUniversalIN4cute5tupleIJiiiiEEENS1_10collective13CollectiveMmaINS1_34MainloopSm90TmaGmmaWarpSpecializedILi3ENS5_IJNS4_1CILi1EEESB_SB_EEENS1_35KernelTmaWarpSpecializedCooperativeEEENS5_IJNSA_ILi192EEENSA_ILi48EEENSA_ILi128EEEEEENS_10bfloat16_tENS5_IJlSB_lEEESJ_SK_NS4_8TiledMMAINS4_8MMA_AtomIJNS4_4SM904GMMA27MMA_64x16x16_F32BF16BF16_SSILNSO_5MajorE0ELSQ_0ELNSO_7ScaleInE1ELSR_1EEEEEENS4_6LayoutINS5_IJNSA_ILi2EEESB_SB_EEENS5_IJSB_NSA_ILi0EEESX_EEEEENS5_IJNS4_10UnderscoreES10_S10_EEEEENS4_13SM90_TMA_LOADENS4_14ComposedLayoutINS4_7SwizzleILi3ELi4ELi3EEENS4_18smem_ptr_flag_bitsILi16EEENSU_INS5_IJNSA_ILi8EEENSA_ILi64EEEEEENS5_IJS1A_SB_EEEEEEEvNS4_8identityES13_S1E_vS1F_EENS_8epilogue10collective6detail29Sm90TmaWarpSpecializedAdapterINS1I_15DefaultEpilogueISJ_SK_SK_NS1H_6thread17LinearCombinationISJ_Li1EffLNS1M_9ScaleType4KindE0ELNS_15FloatRoundStyleE2ESJ_EENS1_15EpilogueDefaultEEEEEvvEEEEvNT_6ParamsE:
	.zero		1664


//--------------------- SYMBOLS --------------------------

	.type		.nv.reservedSmem.offset0,@object
	.size		.nv.reservedSmem.offset0,0x4
	.type		__assertfail,@function
